//
// Generated by NVIDIA NVVM Compiler
//
// Compiler Build ID: CL-36424714
// Cuda compilation tools, release 13.0, V13.0.88
// Based on NVVM 20.0.0
//

.version 9.0
.target sm_100
.address_size 64

	// .globl	_Z17bitonic_sort_stepPcS_iiii
.extern .func  (.param .b32 func_retval0) vprintf
(
	.param .b64 vprintf_param_0,
	.param .b64 vprintf_param_1
)
;
.extern .func  (.param .b64 func_retval0) malloc
(
	.param .b64 malloc_param_0
)
;
.global .align 1 .b8 $str[11] = {37, 99, 32, 97, 110, 100, 32, 37, 99, 10};
.global .align 1 .b8 $str$1[20] = {62, 62, 62, 62, 62, 62, 62, 62, 62, 62, 62, 62, 62, 62, 62, 62, 62, 62, 10};
.global .align 1 .b8 $str$2[22] = {60, 60, 60, 60, 60, 60, 60, 60, 60, 60, 60, 60, 60, 60, 60, 60, 60, 60, 60, 60, 10};
.global .align 1 .b8 $str$3[27] = {61, 61, 61, 61, 61, 61, 61, 61, 61, 61, 61, 61, 61, 61, 61, 61, 61, 61, 61, 61, 61, 61, 61, 61, 61, 10};

.visible .entry _Z17bitonic_sort_stepPcS_iiii(
	.param .u64 .ptr .align 1 _Z17bitonic_sort_stepPcS_iiii_param_0,
	.param .u64 .ptr .align 1 _Z17bitonic_sort_stepPcS_iiii_param_1,
	.param .u32 _Z17bitonic_sort_stepPcS_iiii_param_2,
	.param .u32 _Z17bitonic_sort_stepPcS_iiii_param_3,
	.param .u32 _Z17bitonic_sort_stepPcS_iiii_param_4,
	.param .u32 _Z17bitonic_sort_stepPcS_iiii_param_5
)
{
	.local .align 8 .b8 	__local_depot0[8];
	.reg .b64 	%SP;
	.reg .b64 	%SPL;
	.reg .pred 	%p<61>;
	.reg .b16 	%rs<93>;
	.reg .b32 	%r<146>;
	.reg .b64 	%rd<169>;

	mov.u64 	%SPL, __local_depot0;
	cvta.local.u64 	%SP, %SPL;
	ld.param.u64 	%rd5, [_Z17bitonic_sort_stepPcS_iiii_param_0];
	ld.param.u32 	%r46, [_Z17bitonic_sort_stepPcS_iiii_param_2];
	ld.param.u32 	%r43, [_Z17bitonic_sort_stepPcS_iiii_param_3];
	ld.param.u32 	%r44, [_Z17bitonic_sort_stepPcS_iiii_param_4];
	ld.param.u32 	%r45, [_Z17bitonic_sort_stepPcS_iiii_param_5];
	cvta.to.global.u64 	%rd1, %rd5;
	mov.u32 	%r47, %tid.x;
	mov.u32 	%r48, %ntid.x;
	mov.u32 	%r49, %ctaid.x;
	mad.lo.s32 	%r1, %r48, %r49, %r47;
	xor.b32  	%r2, %r46, %r1;
	setp.ne.s32 	%p3, %r1, 0;
	@%p3 bra 	$L__BB0_2;
	add.u64 	%rd6, %SP, 0;
	add.u64 	%rd7, %SPL, 0;
	ld.global.s8 	%r50, [%rd1];
	ld.global.s8 	%r51, [%rd1+2080];
	st.local.v2.u32 	[%rd7], {%r50, %r51};
	mov.u64 	%rd8, $str;
	cvta.global.u64 	%rd9, %rd8;
	{ // callseq 0, 0
	.param .b64 param0;
	st.param.b64 	[param0], %rd9;
	.param .b64 param1;
	st.param.b64 	[param1], %rd6;
	.param .b32 retval0;
	call.uni (retval0), 
	vprintf, 
	(
	param0, 
	param1
	);
	ld.param.b32 	%r52, [retval0];
	} // callseq 0
$L__BB0_2:
	setp.lt.s32 	%p5, %r45, 1;
	mov.pred 	%p4, 0;
	mov.pred 	%p59, %p4;
	mov.pred 	%p60, %p4;
	@%p5 bra 	$L__BB0_13;
	mul.lo.s32 	%r3, %r45, %r1;
	mul.lo.s32 	%r4, %r45, %r2;
	mov.b32 	%r5, 0;
	mov.u64 	%rd14, $str$3;
$L__BB0_4:
	add.s32 	%r55, %r5, %r3;
	cvt.u64.u32 	%rd10, %r55;
	add.s64 	%rd11, %rd1, %rd10;
	ld.global.s8 	%rs1, [%rd11];
	add.s32 	%r6, %r5, %r4;
	cvt.u64.u32 	%rd12, %r6;
	add.s64 	%rd13, %rd1, %rd12;
	ld.global.s8 	%rs2, [%rd13];
	setp.le.s16 	%p6, %rs1, %rs2;
	@%p6 bra 	$L__BB0_7;
	or.b32  	%r62, %r5, %r1;
	setp.ne.s32 	%p22, %r62, 0;
	setp.ne.s32 	%p23, %r6, 2080;
	mov.pred 	%p59, -1;
	or.pred  	%p24, %p22, %p23;
	mov.pred 	%p60, %p4;
	@%p24 bra 	$L__BB0_13;
	mov.u64 	%rd18, $str$1;
	cvta.global.u64 	%rd19, %rd18;
	{ // callseq 3, 0
	.param .b64 param0;
	st.param.b64 	[param0], %rd19;
	.param .b64 param1;
	st.param.b64 	[param1], 0;
	.param .b32 retval0;
	call.uni (retval0), 
	vprintf, 
	(
	param0, 
	param1
	);
	ld.param.b32 	%r63, [retval0];
	} // callseq 3
	mov.pred 	%p60, %p4;
	bra.uni 	$L__BB0_13;
$L__BB0_7:
	setp.ge.s16 	%p7, %rs1, %rs2;
	@%p7 bra 	$L__BB0_10;
	or.b32  	%r59, %r5, %r1;
	setp.ne.s32 	%p15, %r59, 0;
	setp.ne.s32 	%p16, %r6, 2080;
	mov.pred 	%p60, -1;
	or.pred  	%p17, %p15, %p16;
	mov.pred 	%p59, %p4;
	@%p17 bra 	$L__BB0_13;
	mov.u64 	%rd16, $str$2;
	cvta.global.u64 	%rd17, %rd16;
	{ // callseq 2, 0
	.param .b64 param0;
	st.param.b64 	[param0], %rd17;
	.param .b64 param1;
	st.param.b64 	[param1], 0;
	.param .b32 retval0;
	call.uni (retval0), 
	vprintf, 
	(
	param0, 
	param1
	);
	ld.param.b32 	%r60, [retval0];
	} // callseq 2
	mov.pred 	%p59, %p4;
	bra.uni 	$L__BB0_13;
$L__BB0_10:
	or.b32  	%r56, %r5, %r1;
	setp.ne.s32 	%p8, %r56, 0;
	setp.ne.s32 	%p9, %r6, 2080;
	or.pred  	%p10, %p8, %p9;
	@%p10 bra 	$L__BB0_12;
	cvta.global.u64 	%rd15, %rd14;
	{ // callseq 1, 0
	.param .b64 param0;
	st.param.b64 	[param0], %rd15;
	.param .b64 param1;
	st.param.b64 	[param1], 0;
	.param .b32 retval0;
	call.uni (retval0), 
	vprintf, 
	(
	param0, 
	param1
	);
	ld.param.b32 	%r57, [retval0];
	} // callseq 1
$L__BB0_12:
	add.s32 	%r5, %r5, 1;
	setp.ne.s32 	%p12, %r5, %r45;
	mov.pred 	%p59, %p4;
	mov.pred 	%p60, %p4;
	@%p12 bra 	$L__BB0_4;
$L__BB0_13:
	setp.le.u32 	%p27, %r2, %r1;
	@%p27 bra 	$L__BB0_53;
	and.b32  	%r8, %r43, %r1;
	setp.ne.s32 	%p28, %r8, 0;
	not.pred 	%p29, %p59;
	or.pred  	%p30, %p28, %p29;
	@%p30 bra 	$L__BB0_27;
	setp.lt.s32 	%p31, %r45, 1;
	cvt.s64.s32 	%rd20, %r45;
	{ // callseq 4, 0
	.param .b64 param0;
	st.param.b64 	[param0], %rd20;
	.param .b64 retval0;
	call.uni (retval0), 
	malloc, 
	(
	param0
	);
	ld.param.b64 	%rd21, [retval0];
	} // callseq 4
	@%p31 bra 	$L__BB0_27;
	mul.lo.s32 	%r9, %r45, %r1;
	mul.lo.s32 	%r10, %r45, %r2;
	and.b32  	%r11, %r45, 7;
	setp.lt.u32 	%p32, %r45, 8;
	mov.b32 	%r137, 0;
	@%p32 bra 	$L__BB0_19;
	and.b32  	%r137, %r45, 2147483640;
	mov.b32 	%r135, 0;
$L__BB0_18:
	.pragma "nounroll";
	add.s32 	%r67, %r135, %r9;
	cvt.u64.u32 	%rd22, %r67;
	add.s64 	%rd23, %rd1, %rd22;
	ld.global.u8 	%rs3, [%rd23];
	cvt.u64.u32 	%rd24, %r135;
	add.s64 	%rd25, %rd21, %rd24;
	st.u8 	[%rd25], %rs3;
	add.s32 	%r68, %r135, %r10;
	cvt.u64.u32 	%rd26, %r68;
	add.s64 	%rd27, %rd1, %rd26;
	ld.global.u8 	%rs4, [%rd27];
	st.global.u8 	[%rd23], %rs4;
	ld.u8 	%rs5, [%rd25];
	st.global.u8 	[%rd27], %rs5;
	add.s32 	%r69, %r67, 1;
	cvt.u64.u32 	%rd28, %r69;
	add.s64 	%rd29, %rd1, %rd28;
	ld.global.u8 	%rs6, [%rd29];
	st.u8 	[%rd25+1], %rs6;
	add.s32 	%r70, %r68, 1;
	cvt.u64.u32 	%rd30, %r70;
	add.s64 	%rd31, %rd1, %rd30;
	ld.global.u8 	%rs7, [%rd31];
	st.global.u8 	[%rd29], %rs7;
	ld.u8 	%rs8, [%rd25+1];
	st.global.u8 	[%rd31], %rs8;
	add.s32 	%r71, %r67, 2;
	cvt.u64.u32 	%rd32, %r71;
	add.s64 	%rd33, %rd1, %rd32;
	ld.global.u8 	%rs9, [%rd33];
	st.u8 	[%rd25+2], %rs9;
	add.s32 	%r72, %r68, 2;
	cvt.u64.u32 	%rd34, %r72;
	add.s64 	%rd35, %rd1, %rd34;
	ld.global.u8 	%rs10, [%rd35];
	st.global.u8 	[%rd33], %rs10;
	ld.u8 	%rs11, [%rd25+2];
	st.global.u8 	[%rd35], %rs11;
	add.s32 	%r73, %r67, 3;
	cvt.u64.u32 	%rd36, %r73;
	add.s64 	%rd37, %rd1, %rd36;
	ld.global.u8 	%rs12, [%rd37];
	st.u8 	[%rd25+3], %rs12;
	add.s32 	%r74, %r68, 3;
	cvt.u64.u32 	%rd38, %r74;
	add.s64 	%rd39, %rd1, %rd38;
	ld.global.u8 	%rs13, [%rd39];
	st.global.u8 	[%rd37], %rs13;
	ld.u8 	%rs14, [%rd25+3];
	st.global.u8 	[%rd39], %rs14;
	add.s32 	%r75, %r67, 4;
	cvt.u64.u32 	%rd40, %r75;
	add.s64 	%rd41, %rd1, %rd40;
	ld.global.u8 	%rs15, [%rd41];
	st.u8 	[%rd25+4], %rs15;
	add.s32 	%r76, %r68, 4;
	cvt.u64.u32 	%rd42, %r76;
	add.s64 	%rd43, %rd1, %rd42;
	ld.global.u8 	%rs16, [%rd43];
	st.global.u8 	[%rd41], %rs16;
	ld.u8 	%rs17, [%rd25+4];
	st.global.u8 	[%rd43], %rs17;
	add.s32 	%r77, %r67, 5;
	cvt.u64.u32 	%rd44, %r77;
	add.s64 	%rd45, %rd1, %rd44;
	ld.global.u8 	%rs18, [%rd45];
	st.u8 	[%rd25+5], %rs18;
	add.s32 	%r78, %r68, 5;
	cvt.u64.u32 	%rd46, %r78;
	add.s64 	%rd47, %rd1, %rd46;
	ld.global.u8 	%rs19, [%rd47];
	st.global.u8 	[%rd45], %rs19;
	ld.u8 	%rs20, [%rd25+5];
	st.global.u8 	[%rd47], %rs20;
	add.s32 	%r79, %r67, 6;
	cvt.u64.u32 	%rd48, %r79;
	add.s64 	%rd49, %rd1, %rd48;
	ld.global.u8 	%rs21, [%rd49];
	st.u8 	[%rd25+6], %rs21;
	add.s32 	%r80, %r68, 6;
	cvt.u64.u32 	%rd50, %r80;
	add.s64 	%rd51, %rd1, %rd50;
	ld.global.u8 	%rs22, [%rd51];
	st.global.u8 	[%rd49], %rs22;
	ld.u8 	%rs23, [%rd25+6];
	st.global.u8 	[%rd51], %rs23;
	add.s32 	%r81, %r67, 7;
	cvt.u64.u32 	%rd52, %r81;
	add.s64 	%rd53, %rd1, %rd52;
	ld.global.u8 	%rs24, [%rd53];
	st.u8 	[%rd25+7], %rs24;
	add.s32 	%r82, %r68, 7;
	cvt.u64.u32 	%rd54, %r82;
	add.s64 	%rd55, %rd1, %rd54;
	ld.global.u8 	%rs25, [%rd55];
	st.global.u8 	[%rd53], %rs25;
	ld.u8 	%rs26, [%rd25+7];
	st.global.u8 	[%rd55], %rs26;
	add.s32 	%r135, %r135, 8;
	setp.ne.s32 	%p33, %r135, %r137;
	@%p33 bra 	$L__BB0_18;
$L__BB0_19:
	setp.eq.s32 	%p34, %r11, 0;
	@%p34 bra 	$L__BB0_27;
	and.b32  	%r16, %r45, 3;
	setp.lt.u32 	%p35, %r11, 4;
	@%p35 bra 	$L__BB0_22;
	add.s32 	%r83, %r137, %r9;
	cvt.u64.u32 	%rd56, %r83;
	add.s64 	%rd57, %rd1, %rd56;
	ld.global.u8 	%rs27, [%rd57];
	cvt.u64.u32 	%rd58, %r137;
	add.s64 	%rd59, %rd21, %rd58;
	st.u8 	[%rd59], %rs27;
	add.s32 	%r84, %r137, %r10;
	cvt.u64.u32 	%rd60, %r84;
	add.s64 	%rd61, %rd1, %rd60;
	ld.global.u8 	%rs28, [%rd61];
	st.global.u8 	[%rd57], %rs28;
	ld.u8 	%rs29, [%rd59];
	st.global.u8 	[%rd61], %rs29;
	add.s32 	%r85, %r83, 1;
	cvt.u64.u32 	%rd62, %r85;
	add.s64 	%rd63, %rd1, %rd62;
	ld.global.u8 	%rs30, [%rd63];
	st.u8 	[%rd59+1], %rs30;
	add.s32 	%r86, %r84, 1;
	cvt.u64.u32 	%rd64, %r86;
	add.s64 	%rd65, %rd1, %rd64;
	ld.global.u8 	%rs31, [%rd65];
	st.global.u8 	[%rd63], %rs31;
	ld.u8 	%rs32, [%rd59+1];
	st.global.u8 	[%rd65], %rs32;
	add.s32 	%r87, %r83, 2;
	cvt.u64.u32 	%rd66, %r87;
	add.s64 	%rd67, %rd1, %rd66;
	ld.global.u8 	%rs33, [%rd67];
	st.u8 	[%rd59+2], %rs33;
	add.s32 	%r88, %r84, 2;
	cvt.u64.u32 	%rd68, %r88;
	add.s64 	%rd69, %rd1, %rd68;
	ld.global.u8 	%rs34, [%rd69];
	st.global.u8 	[%rd67], %rs34;
	ld.u8 	%rs35, [%rd59+2];
	st.global.u8 	[%rd69], %rs35;
	add.s32 	%r89, %r83, 3;
	cvt.u64.u32 	%rd70, %r89;
	add.s64 	%rd71, %rd1, %rd70;
	ld.global.u8 	%rs36, [%rd71];
	st.u8 	[%rd59+3], %rs36;
	add.s32 	%r90, %r84, 3;
	cvt.u64.u32 	%rd72, %r90;
	add.s64 	%rd73, %rd1, %rd72;
	ld.global.u8 	%rs37, [%rd73];
	st.global.u8 	[%rd71], %rs37;
	ld.u8 	%rs38, [%rd59+3];
	st.global.u8 	[%rd73], %rs38;
	add.s32 	%r137, %r137, 4;
$L__BB0_22:
	setp.eq.s32 	%p36, %r16, 0;
	@%p36 bra 	$L__BB0_27;
	setp.eq.s32 	%p37, %r16, 1;
	@%p37 bra 	$L__BB0_25;
	add.s32 	%r91, %r137, %r9;
	cvt.u64.u32 	%rd74, %r91;
	add.s64 	%rd75, %rd1, %rd74;
	ld.global.u8 	%rs39, [%rd75];
	cvt.u64.u32 	%rd76, %r137;
	add.s64 	%rd77, %rd21, %rd76;
	st.u8 	[%rd77], %rs39;
	add.s32 	%r92, %r137, %r10;
	cvt.u64.u32 	%rd78, %r92;
	add.s64 	%rd79, %rd1, %rd78;
	ld.global.u8 	%rs40, [%rd79];
	st.global.u8 	[%rd75], %rs40;
	ld.u8 	%rs41, [%rd77];
	st.global.u8 	[%rd79], %rs41;
	add.s32 	%r93, %r91, 1;
	cvt.u64.u32 	%rd80, %r93;
	add.s64 	%rd81, %rd1, %rd80;
	ld.global.u8 	%rs42, [%rd81];
	st.u8 	[%rd77+1], %rs42;
	add.s32 	%r94, %r92, 1;
	cvt.u64.u32 	%rd82, %r94;
	add.s64 	%rd83, %rd1, %rd82;
	ld.global.u8 	%rs43, [%rd83];
	st.global.u8 	[%rd81], %rs43;
	ld.u8 	%rs44, [%rd77+1];
	st.global.u8 	[%rd83], %rs44;
	add.s32 	%r137, %r137, 2;
$L__BB0_25:
	and.b32  	%r95, %r45, 1;
	setp.eq.b32 	%p38, %r95, 1;
	not.pred 	%p39, %p38;
	@%p39 bra 	$L__BB0_27;
	add.s32 	%r96, %r137, %r9;
	cvt.u64.u32 	%rd84, %r96;
	add.s64 	%rd85, %rd1, %rd84;
	ld.global.u8 	%rs45, [%rd85];
	cvt.u64.u32 	%rd86, %r137;
	add.s64 	%rd87, %rd21, %rd86;
	st.u8 	[%rd87], %rs45;
	add.s32 	%r97, %r137, %r10;
	cvt.u64.u32 	%rd88, %r97;
	add.s64 	%rd89, %rd1, %rd88;
	ld.global.u8 	%rs46, [%rd89];
	st.global.u8 	[%rd85], %rs46;
	ld.u8 	%rs47, [%rd87];
	st.global.u8 	[%rd89], %rs47;
$L__BB0_27:
	setp.eq.s32 	%p40, %r8, 0;
	setp.lt.s32 	%p41, %r44, 1;
	or.pred  	%p42, %p41, %p40;
	@%p42 bra 	$L__BB0_53;
	setp.lt.s32 	%p43, %r45, 1;
	cvt.s64.s32 	%rd3, %r45;
	mul.lo.s32 	%r21, %r45, %r1;
	mul.lo.s32 	%r22, %r45, %r2;
	@%p43 bra 	$L__BB0_43;
	and.b32  	%r23, %r45, 7;
	add.s32 	%r24, %r23, -1;
	and.b32  	%r25, %r45, 3;
	and.b32  	%r26, %r45, 2147483640;
	and.b32  	%r27, %r45, 1;
	mov.b32 	%r139, 0;
	not.pred 	%p50, %p60;
$L__BB0_30:
	@%p50 bra 	$L__BB0_42;
	setp.lt.u32 	%p51, %r45, 8;
	{ // callseq 10, 0
	.param .b64 param0;
	st.param.b64 	[param0], %rd3;
	.param .b64 retval0;
	call.uni (retval0), 
	malloc, 
	(
	param0
	);
	ld.param.b64 	%rd100, [retval0];
	} // callseq 10
	mov.b32 	%r142, 0;
	@%p51 bra 	$L__BB0_34;
	mov.b32 	%r140, 0;
$L__BB0_33:
	.pragma "nounroll";
	add.s32 	%r104, %r140, %r21;
	cvt.u64.u32 	%rd101, %r104;
	add.s64 	%rd102, %rd1, %rd101;
	ld.global.u8 	%rs48, [%rd102];
	cvt.u64.u32 	%rd103, %r140;
	add.s64 	%rd104, %rd100, %rd103;
	st.u8 	[%rd104], %rs48;
	add.s32 	%r105, %r140, %r22;
	cvt.u64.u32 	%rd105, %r105;
	add.s64 	%rd106, %rd1, %rd105;
	ld.global.u8 	%rs49, [%rd106];
	st.global.u8 	[%rd102], %rs49;
	ld.u8 	%rs50, [%rd104];
	st.global.u8 	[%rd106], %rs50;
	add.s32 	%r106, %r104, 1;
	cvt.u64.u32 	%rd107, %r106;
	add.s64 	%rd108, %rd1, %rd107;
	ld.global.u8 	%rs51, [%rd108];
	st.u8 	[%rd104+1], %rs51;
	add.s32 	%r107, %r105, 1;
	cvt.u64.u32 	%rd109, %r107;
	add.s64 	%rd110, %rd1, %rd109;
	ld.global.u8 	%rs52, [%rd110];
	st.global.u8 	[%rd108], %rs52;
	ld.u8 	%rs53, [%rd104+1];
	st.global.u8 	[%rd110], %rs53;
	add.s32 	%r108, %r104, 2;
	cvt.u64.u32 	%rd111, %r108;
	add.s64 	%rd112, %rd1, %rd111;
	ld.global.u8 	%rs54, [%rd112];
	st.u8 	[%rd104+2], %rs54;
	add.s32 	%r109, %r105, 2;
	cvt.u64.u32 	%rd113, %r109;
	add.s64 	%rd114, %rd1, %rd113;
	ld.global.u8 	%rs55, [%rd114];
	st.global.u8 	[%rd112], %rs55;
	ld.u8 	%rs56, [%rd104+2];
	st.global.u8 	[%rd114], %rs56;
	add.s32 	%r110, %r104, 3;
	cvt.u64.u32 	%rd115, %r110;
	add.s64 	%rd116, %rd1, %rd115;
	ld.global.u8 	%rs57, [%rd116];
	st.u8 	[%rd104+3], %rs57;
	add.s32 	%r111, %r105, 3;
	cvt.u64.u32 	%rd117, %r111;
	add.s64 	%rd118, %rd1, %rd117;
	ld.global.u8 	%rs58, [%rd118];
	st.global.u8 	[%rd116], %rs58;
	ld.u8 	%rs59, [%rd104+3];
	st.global.u8 	[%rd118], %rs59;
	add.s32 	%r112, %r104, 4;
	cvt.u64.u32 	%rd119, %r112;
	add.s64 	%rd120, %rd1, %rd119;
	ld.global.u8 	%rs60, [%rd120];
	st.u8 	[%rd104+4], %rs60;
	add.s32 	%r113, %r105, 4;
	cvt.u64.u32 	%rd121, %r113;
	add.s64 	%rd122, %rd1, %rd121;
	ld.global.u8 	%rs61, [%rd122];
	st.global.u8 	[%rd120], %rs61;
	ld.u8 	%rs62, [%rd104+4];
	st.global.u8 	[%rd122], %rs62;
	add.s32 	%r114, %r104, 5;
	cvt.u64.u32 	%rd123, %r114;
	add.s64 	%rd124, %rd1, %rd123;
	ld.global.u8 	%rs63, [%rd124];
	st.u8 	[%rd104+5], %rs63;
	add.s32 	%r115, %r105, 5;
	cvt.u64.u32 	%rd125, %r115;
	add.s64 	%rd126, %rd1, %rd125;
	ld.global.u8 	%rs64, [%rd126];
	st.global.u8 	[%rd124], %rs64;
	ld.u8 	%rs65, [%rd104+5];
	st.global.u8 	[%rd126], %rs65;
	add.s32 	%r116, %r104, 6;
	cvt.u64.u32 	%rd127, %r116;
	add.s64 	%rd128, %rd1, %rd127;
	ld.global.u8 	%rs66, [%rd128];
	st.u8 	[%rd104+6], %rs66;
	add.s32 	%r117, %r105, 6;
	cvt.u64.u32 	%rd129, %r117;
	add.s64 	%rd130, %rd1, %rd129;
	ld.global.u8 	%rs67, [%rd130];
	st.global.u8 	[%rd128], %rs67;
	ld.u8 	%rs68, [%rd104+6];
	st.global.u8 	[%rd130], %rs68;
	add.s32 	%r118, %r104, 7;
	cvt.u64.u32 	%rd131, %r118;
	add.s64 	%rd132, %rd1, %rd131;
	ld.global.u8 	%rs69, [%rd132];
	st.u8 	[%rd104+7], %rs69;
	add.s32 	%r119, %r105, 7;
	cvt.u64.u32 	%rd133, %r119;
	add.s64 	%rd134, %rd1, %rd133;
	ld.global.u8 	%rs70, [%rd134];
	st.global.u8 	[%rd132], %rs70;
	ld.u8 	%rs71, [%rd104+7];
	st.global.u8 	[%rd134], %rs71;
	add.s32 	%r140, %r140, 8;
	setp.eq.s32 	%p52, %r140, %r26;
	mov.u32 	%r142, %r26;
	@%p52 bra 	$L__BB0_34;
	bra.uni 	$L__BB0_33;
$L__BB0_34:
	setp.eq.s32 	%p53, %r23, 0;
	@%p53 bra 	$L__BB0_42;
	setp.lt.u32 	%p54, %r24, 3;
	@%p54 bra 	$L__BB0_37;
	add.s32 	%r120, %r142, %r21;
	cvt.u64.u32 	%rd135, %r120;
	add.s64 	%rd136, %rd1, %rd135;
	ld.global.u8 	%rs72, [%rd136];
	cvt.u64.u32 	%rd137, %r142;
	add.s64 	%rd138, %rd100, %rd137;
	st.u8 	[%rd138], %rs72;
	add.s32 	%r121, %r142, %r22;
	cvt.u64.u32 	%rd139, %r121;
	add.s64 	%rd140, %rd1, %rd139;
	ld.global.u8 	%rs73, [%rd140];
	st.global.u8 	[%rd136], %rs73;
	ld.u8 	%rs74, [%rd138];
	st.global.u8 	[%rd140], %rs74;
	add.s32 	%r122, %r120, 1;
	cvt.u64.u32 	%rd141, %r122;
	add.s64 	%rd142, %rd1, %rd141;
	ld.global.u8 	%rs75, [%rd142];
	st.u8 	[%rd138+1], %rs75;
	add.s32 	%r123, %r121, 1;
	cvt.u64.u32 	%rd143, %r123;
	add.s64 	%rd144, %rd1, %rd143;
	ld.global.u8 	%rs76, [%rd144];
	st.global.u8 	[%rd142], %rs76;
	ld.u8 	%rs77, [%rd138+1];
	st.global.u8 	[%rd144], %rs77;
	add.s32 	%r124, %r120, 2;
	cvt.u64.u32 	%rd145, %r124;
	add.s64 	%rd146, %rd1, %rd145;
	ld.global.u8 	%rs78, [%rd146];
	st.u8 	[%rd138+2], %rs78;
	add.s32 	%r125, %r121, 2;
	cvt.u64.u32 	%rd147, %r125;
	add.s64 	%rd148, %rd1, %rd147;
	ld.global.u8 	%rs79, [%rd148];
	st.global.u8 	[%rd146], %rs79;
	ld.u8 	%rs80, [%rd138+2];
	st.global.u8 	[%rd148], %rs80;
	add.s32 	%r126, %r120, 3;
	cvt.u64.u32 	%rd149, %r126;
	add.s64 	%rd150, %rd1, %rd149;
	ld.global.u8 	%rs81, [%rd150];
	st.u8 	[%rd138+3], %rs81;
	add.s32 	%r127, %r121, 3;
	cvt.u64.u32 	%rd151, %r127;
	add.s64 	%rd152, %rd1, %rd151;
	ld.global.u8 	%rs82, [%rd152];
	st.global.u8 	[%rd150], %rs82;
	ld.u8 	%rs83, [%rd138+3];
	st.global.u8 	[%rd152], %rs83;
	add.s32 	%r142, %r142, 4;
$L__BB0_37:
	setp.eq.s32 	%p55, %r25, 0;
	@%p55 bra 	$L__BB0_42;
	setp.eq.s32 	%p56, %r25, 1;
	@%p56 bra 	$L__BB0_40;
	add.s32 	%r128, %r142, %r21;
	cvt.u64.u32 	%rd153, %r128;
	add.s64 	%rd154, %rd1, %rd153;
	ld.global.u8 	%rs84, [%rd154];
	cvt.u64.u32 	%rd155, %r142;
	add.s64 	%rd156, %rd100, %rd155;
	st.u8 	[%rd156], %rs84;
	add.s32 	%r129, %r142, %r22;
	cvt.u64.u32 	%rd157, %r129;
	add.s64 	%rd158, %rd1, %rd157;
	ld.global.u8 	%rs85, [%rd158];
	st.global.u8 	[%rd154], %rs85;
	ld.u8 	%rs86, [%rd156];
	st.global.u8 	[%rd158], %rs86;
	add.s32 	%r130, %r128, 1;
	cvt.u64.u32 	%rd159, %r130;
	add.s64 	%rd160, %rd1, %rd159;
	ld.global.u8 	%rs87, [%rd160];
	st.u8 	[%rd156+1], %rs87;
	add.s32 	%r131, %r129, 1;
	cvt.u64.u32 	%rd161, %r131;
	add.s64 	%rd162, %rd1, %rd161;
	ld.global.u8 	%rs88, [%rd162];
	st.global.u8 	[%rd160], %rs88;
	ld.u8 	%rs89, [%rd156+1];
	st.global.u8 	[%rd162], %rs89;
	add.s32 	%r142, %r142, 2;
$L__BB0_40:
	setp.eq.s32 	%p57, %r27, 0;
	@%p57 bra 	$L__BB0_42;
	add.s32 	%r132, %r142, %r21;
	cvt.u64.u32 	%rd163, %r132;
	add.s64 	%rd164, %rd1, %rd163;
	ld.global.u8 	%rs90, [%rd164];
	cvt.u64.u32 	%rd165, %r142;
	add.s64 	%rd166, %rd100, %rd165;
	st.u8 	[%rd166], %rs90;
	add.s32 	%r133, %r142, %r22;
	cvt.u64.u32 	%rd167, %r133;
	add.s64 	%rd168, %rd1, %rd167;
	ld.global.u8 	%rs91, [%rd168];
	st.global.u8 	[%rd164], %rs91;
	ld.u8 	%rs92, [%rd166];
	st.global.u8 	[%rd168], %rs92;
$L__BB0_42:
	add.s32 	%r139, %r139, 1;
	setp.eq.s32 	%p58, %r139, %r44;
	@%p58 bra 	$L__BB0_53;
	bra.uni 	$L__BB0_30;
$L__BB0_43:
	add.s32 	%r98, %r44, -1;
	and.b32  	%r37, %r44, 3;
	setp.lt.u32 	%p44, %r98, 3;
	@%p44 bra 	$L__BB0_48;
	and.b32  	%r38, %r44, 2147483644;
	mov.b32 	%r144, 0;
	not.pred 	%p45, %p60;
$L__BB0_45:
	@%p45 bra 	$L__BB0_47;
	{ // callseq 5, 0
	.param .b64 param0;
	st.param.b64 	[param0], %rd3;
	.param .b64 retval0;
	call.uni (retval0), 
	malloc, 
	(
	param0
	);
	ld.param.b64 	%rd90, [retval0];
	} // callseq 5
	{ // callseq 6, 0
	.param .b64 param0;
	st.param.b64 	[param0], %rd3;
	.param .b64 retval0;
	call.uni (retval0), 
	malloc, 
	(
	param0
	);
	ld.param.b64 	%rd92, [retval0];
	} // callseq 6
	{ // callseq 7, 0
	.param .b64 param0;
	st.param.b64 	[param0], %rd3;
	.param .b64 retval0;
	call.uni (retval0), 
	malloc, 
	(
	param0
	);
	ld.param.b64 	%rd94, [retval0];
	} // callseq 7
	{ // callseq 8, 0
	.param .b64 param0;
	st.param.b64 	[param0], %rd3;
	.param .b64 retval0;
	call.uni (retval0), 
	malloc, 
	(
	param0
	);
	ld.param.b64 	%rd96, [retval0];
	} // callseq 8
$L__BB0_47:
	add.s32 	%r144, %r144, 4;
	setp.ne.s32 	%p46, %r144, %r38;
	@%p46 bra 	$L__BB0_45;
$L__BB0_48:
	setp.eq.s32 	%p47, %r37, 0;
	@%p47 bra 	$L__BB0_53;
	mov.b32 	%r145, 0;
	not.pred 	%p48, %p60;
$L__BB0_50:
	.pragma "nounroll";
	@%p48 bra 	$L__BB0_52;
	{ // callseq 9, 0
	.param .b64 param0;
	st.param.b64 	[param0], %rd3;
	.param .b64 retval0;
	call.uni (retval0), 
	malloc, 
	(
	param0
	);
	ld.param.b64 	%rd98, [retval0];
	} // callseq 9
$L__BB0_52:
	add.s32 	%r145, %r145, 1;
	setp.ne.s32 	%p49, %r145, %r37;
	@%p49 bra 	$L__BB0_50;
$L__BB0_53:
	ret;

}


// ===== COMPILED SASS (sm_100) =====

	.target	sm_100

	.elftype	@"ET_EXEC"


//--------------------- .note.nv.tkinfo           --------------------------
	.section	.note.nv.tkinfo,"",@"SHT_NOTE"
	.sectionflags	@"SHF_NOTE_NV_TKINFO"
	.tkinfo
        /*0018*/ 	.word	0x00000002
        /*0030*/ 	.string	""
        /*0030*/ 	.string	"ptxas"
        /*0030*/ 	.string	"Cuda compilation tools, release 13.0, V13.0.88"
        /*0030*/ 	.string	"Build cuda_13.0.r13.0/compiler.36424714_0"
        /*0030*/ 	.string	"-arch sm_100 -m 64 "



//--------------------- .note.nv.cuinfo           --------------------------
	.section	.note.nv.cuinfo,"",@"SHT_NOTE"
	.sectionflags	@"SHF_NOTE_NV_CUINFO"
        /*0018*/ 	.short	0x0002
        /*001a*/ 	.short	0x0064
        /*001c*/ 	.short	0x0082
	.zero		2


//--------------------- .nv.info                  --------------------------
	.section	.nv.info,"",@"SHT_CUDA_INFO"
	.align	4


	//----- nvinfo : EIATTR_REGCOUNT
	.align		4
        /*0000*/ 	.byte	0x04, 0x2f
        /*0002*/ 	.short	(.L_5 - .L_4)
	.align		4
.L_4:
        /*0004*/ 	.word	index@(_Z17bitonic_sort_stepPcS_iiii)
        /*0008*/ 	.word	0x00000020


	//----- nvinfo : EIATTR_FRAME_SIZE
	.align		4
.L_5:
        /*000c*/ 	.byte	0x04, 0x11
        /*000e*/ 	.short	(.L_7 - .L_6)
	.align		4
.L_6:
        /*0010*/ 	.word	index@(_Z17bitonic_sort_stepPcS_iiii)
        /*0014*/ 	.word	0x00000008


	//----- nvinfo : EIATTR_MIN_STACK_SIZE
	.align		4
.L_7:
        /*0018*/ 	.byte	0x04, 0x12
        /*001a*/ 	.short	(.L_9 - .L_8)
	.align		4
.L_8:
        /*001c*/ 	.word	index@(_Z17bitonic_sort_stepPcS_iiii)
        /*0020*/ 	.word	0x00000008
.L_9:


//--------------------- .nv.compat                --------------------------
	.section	.nv.compat,"",@"SHT_CUDA_COMPAT_INFO"
	.align	4
        /*0000*/ 	.byte	0x02, 0x09, 0x00, 0x00, 0x02, 0x02, 0x01, 0x00, 0x02, 0x05, 0x05, 0x00, 0x03, 0x07, 0x01, 0x01
        /*0010*/ 	.byte	0x02, 0x03, 0x00, 0x00, 0x02, 0x06, 0x01, 0x00, 0x04, 0x0b, 0x08, 0x00, 0x09, 0x00, 0x00, 0x00
        /*0020*/ 	.byte	0x00, 0x00, 0x00, 0x00


//--------------------- .nv.info._Z17bitonic_sort_stepPcS_iiii --------------------------
	.section	.nv.info._Z17bitonic_sort_stepPcS_iiii,"",@"SHT_CUDA_INFO"
	.sectionflags	@""
	.align	4


	//----- nvinfo : EIATTR_CUDA_API_VERSION
	.align		4
        /*0000*/ 	.byte	0x04, 0x37
        /*0002*/ 	.short	(.L_11 - .L_10)
.L_10:
        /*0004*/ 	.word	0x00000082


	//----- nvinfo : EIATTR_KPARAM_INFO
	.align		4
.L_11:
        /*0008*/ 	.byte	0x04, 0x17
        /*000a*/ 	.short	(.L_13 - .L_12)
.L_12:
        /*000c*/ 	.word	0x00000000
        /*0010*/ 	.short	0x0005
        /*0012*/ 	.short	0x001c
        /*0014*/ 	.byte	0x00, 0xf0, 0x11, 0x00


	//----- nvinfo : EIATTR_KPARAM_INFO
	.align		4
.L_13:
        /*0018*/ 	.byte	0x04, 0x17
        /*001a*/ 	.short	(.L_15 - .L_14)
.L_14:
        /*001c*/ 	.word	0x00000000
        /*0020*/ 	.short	0x0004
        /*0022*/ 	.short	0x0018
        /*0024*/ 	.byte	0x00, 0xf0, 0x11, 0x00


	//----- nvinfo : EIATTR_KPARAM_INFO
	.align		4
.L_15:
        /*0028*/ 	.byte	0x04, 0x17
        /*002a*/ 	.short	(.L_17 - .L_16)
.L_16:
        /*002c*/ 	.word	0x00000000
        /*0030*/ 	.short	0x0003
        /*0032*/ 	.short	0x0014
        /*0034*/ 	.byte	0x00, 0xf0, 0x11, 0x00


	//----- nvinfo : EIATTR_KPARAM_INFO
	.align		4
.L_17:
        /*0038*/ 	.byte	0x04, 0x17
        /*003a*/ 	.short	(.L_19 - .L_18)
.L_18:
        /*003c*/ 	.word	0x00000000
        /*0040*/ 	.short	0x0002
        /*0042*/ 	.short	0x0010
        /*0044*/ 	.byte	0x00, 0xf0, 0x11, 0x00


	//----- nvinfo : EIATTR_KPARAM_INFO
	.align		4
.L_19:
        /*0048*/ 	.byte	0x04, 0x17
        /*004a*/ 	.short	(.L_21 - .L_20)
.L_20:
        /*004c*/ 	.word	0x00000000
        /*0050*/ 	.short	0x0001
        /*0052*/ 	.short	0x0008
        /*0054*/ 	.byte	0x00, 0xf5, 0x21, 0x00


	//----- nvinfo : EIATTR_KPARAM_INFO
	.align		4
.L_21:
        /*0058*/ 	.byte	0x04, 0x17
        /*005a*/ 	.short	(.L_23 - .L_22)
.L_22:
        /*005c*/ 	.word	0x00000000
        /*0060*/ 	.short	0x0000
        /*0062*/ 	.short	0x0000
        /*0064*/ 	.byte	0x00, 0xf5, 0x21, 0x00


	//----- nvinfo : EIATTR_SPARSE_MMA_MASK
	.align		4
.L_23:
        /*0068*/ 	.byte	0x03, 0x50
        /*006a*/ 	.short	0x0000


	//----- nvinfo : EIATTR_MAXREG_COUNT
	.align		4
        /*006c*/ 	.byte	0x03, 0x1b
        /*006e*/ 	.short	0x00ff


	//----- nvinfo : EIATTR_EXTERNS
	.align		4
        /*0070*/ 	.byte	0x04, 0x0f
        /*0072*/ 	.short	(.L_25 - .L_24)


	//   ....[0]....
	.align		4
.L_24:
        /*0074*/ 	.word	index@(vprintf)


	//   ....[1]....
	.align		4
        /*0078*/ 	.word	index@(malloc)


	//----- nvinfo : EIATTR_MERCURY_ISA_VERSION
	.align		4
.L_25:
        /*007c*/ 	.byte	0x03, 0x5f
        /*007e*/ 	.short	0x0101


	//----- nvinfo : EIATTR_VRC_CTA_INIT_COUNT
	.align		4
        /*0080*/ 	.byte	0x02, 0x4a
	.zero		1
	.zero		1


	//----- nvinfo : EIATTR_SYSCALL_OFFSETS
	.align		4
        /*0084*/ 	.byte	0x04, 0x46
        /*0086*/ 	.short	(.L_27 - .L_26)


	//   ....[0]....
.L_26:
        /*0088*/ 	.word	0x000001c0


	//   ....[1]....
        /*008c*/ 	.word	0x000003e0


	//   ....[2]....
        /*0090*/ 	.word	0x00000560


	//   ....[3]....
        /*0094*/ 	.word	0x00000680


	//   ....[4]....
        /*0098*/ 	.word	0x000007d0


	//   ....[5]....
        /*009c*/ 	.word	0x00001740


	//   ....[6]....
        /*00a0*/ 	.word	0x00002680


	//   ....[7]....
        /*00a4*/ 	.word	0x000026e0


	//   ....[8]....
        /*00a8*/ 	.word	0x00002740


	//   ....[9]....
        /*00ac*/ 	.word	0x000027a0


	//   ....[10]....
        /*00b0*/ 	.word	0x000028e0


	//----- nvinfo : EIATTR_EXIT_INSTR_OFFSETS
	.align		4
.L_27:
        /*00b4*/ 	.byte	0x04, 0x1c
        /*00b6*/ 	.short	(.L_29 - .L_28)


	//   ....[0]....
.L_28:
        /*00b8*/ 	.word	0x000006d0


	//   ....[1]....
        /*00bc*/ 	.word	0x000015e0


	//   ....[2]....
        /*00c0*/ 	.word	0x00002530


	//   ....[3]....
        /*00c4*/ 	.word	0x00002800


	//   ....[4]....
        /*00c8*/ 	.word	0x00002920


	//----- nvinfo : EIATTR_CRS_STACK_SIZE
	.align		4
.L_29:
        /*00cc*/ 	.byte	0x04, 0x1e
        /*00ce*/ 	.short	(.L_31 - .L_30)
.L_30:
        /*00d0*/ 	.word	0x00000000


	//----- nvinfo : EIATTR_CBANK_PARAM_SIZE
	.align		4
.L_31:
        /*00d4*/ 	.byte	0x03, 0x19
        /*00d6*/ 	.short	0x0020


	//----- nvinfo : EIATTR_PARAM_CBANK
	.align		4
        /*00d8*/ 	.byte	0x04, 0x0a
        /*00da*/ 	.short	(.L_33 - .L_32)
	.align		4
.L_32:
        /*00dc*/ 	.word	index@(.nv.constant0._Z17bitonic_sort_stepPcS_iiii)
        /*00e0*/ 	.short	0x0380
        /*00e2*/ 	.short	0x0020


	//----- nvinfo : EIATTR_SW_WAR
	.align		4
.L_33:
        /*00e4*/ 	.byte	0x04, 0x36
        /*00e6*/ 	.short	(.L_35 - .L_34)
.L_34:
        /*00e8*/ 	.word	0x00000008
.L_35:


//--------------------- .nv.callgraph             --------------------------
	.section	.nv.callgraph,"",@"SHT_CUDA_CALLGRAPH"
	.align	4
	.sectionentsize	8
	.align		4
        /*0000*/ 	.word	0x00000000
	.align		4
        /*0004*/ 	.word	0xffffffff
	.align		4
        /*0008*/ 	.word	index@(_Z17bitonic_sort_stepPcS_iiii)
	.align		4
        /*000c*/ 	.word	index@(malloc)
	.align		4
        /*0010*/ 	.word	index@(_Z17bitonic_sort_stepPcS_iiii)
	.align		4
        /*0014*/ 	.word	index@(vprintf)
	.align		4
        /*0018*/ 	.word	0x00000000
	.align		4
        /*001c*/ 	.word	0xfffffffe
	.align		4
        /*0020*/ 	.word	0x00000000
	.align		4
        /*0024*/ 	.word	0xfffffffd
	.align		4
        /*0028*/ 	.word	0x00000000
	.align		4
        /*002c*/ 	.word	0xfffffffc


//--------------------- .nv.constant4             --------------------------
	.section	.nv.constant4,"a",@progbits
	.align	8
	.align		8
.nv.constant4:
        /*0000*/ 	.dword	vprintf
	.align		8
        /*0008*/ 	.dword	malloc
	.align		8
        /*0010*/ 	.dword	$str
	.align		8
        /*0018*/ 	.dword	$str$1
	.align		8
        /*0020*/ 	.dword	$str$2
	.align		8
        /*0028*/ 	.dword	$str$3


//--------------------- .text._Z17bitonic_sort_stepPcS_iiii --------------------------
	.section	.text._Z17bitonic_sort_stepPcS_iiii,"ax",@progbits
	.align	128
        .global         _Z17bitonic_sort_stepPcS_iiii
        .type           _Z17bitonic_sort_stepPcS_iiii,@function
        .size           _Z17bitonic_sort_stepPcS_iiii,(.L_x_39 - _Z17bitonic_sort_stepPcS_iiii)
        .other          _Z17bitonic_sort_stepPcS_iiii,@"STO_CUDA_ENTRY STV_DEFAULT"
_Z17bitonic_sort_stepPcS_iiii:
.text._Z17bitonic_sort_stepPcS_iiii:
[----:B------:R-:W0:Y:S01]  /*0000*/  LDC R1, c[0x0][0x37c] ;  /* 0x0000df00ff017b82 */ /* 0x000e220000000800 */
[----:B------:R-:W1:Y:S01]  /*0010*/  S2R R17, SR_TID.X ;  /* 0x0000000000117919 */ /* 0x000e620000002100 */
[----:B------:R-:W2:Y:S01]  /*0020*/  LDCU UR5, c[0x0][0x2fc] ;  /* 0x00005f80ff0577ac */ /* 0x000ea20008000800 */
[----:B0-----:R-:W-:Y:S01]  /*0030*/  VIADD R1, R1, 0xfffffff8 ;  /* 0xfffffff801017836 */ /* 0x001fe20000000000 */
[----:B------:R-:W-:Y:S01]  /*0040*/  BSSY.RECONVERGENT B6, `(.L_x_0) ;  /* 0x0000019000067945 */ /* 0x000fe20003800200 */
[----:B------:R-:W1:Y:S01]  /*0050*/  S2R R0, SR_CTAID.X ;  /* 0x0000000000007919 */ /* 0x000e620000002500 */
[----:B------:R-:W1:Y:S01]  /*0060*/  LDCU UR6, c[0x0][0x360] ;  /* 0x00006c00ff0677ac */ /* 0x000e620008000800 */
[----:B------:R-:W0:Y:S01]  /*0070*/  LDCU UR4, c[0x0][0x2f8] ;  /* 0x00005f00ff0477ac */ /* 0x000e220008000800 */
[----:B------:R-:W3:Y:S01]  /*0080*/  LDCU UR7, c[0x0][0x390] ;  /* 0x00007200ff0777ac */ /* 0x000ee20008000800 */
[----:B------:R-:W4:Y:S01]  /*0090*/  LDCU.64 UR36, c[0x0][0x358] ;  /* 0x00006b00ff2477ac */ /* 0x000f220008000a00 */
[----:B------:R-:W1:Y:S01]  /*00a0*/  LDCU UR40, c[0x0][0x39c] ;  /* 0x00007380ff2877ac */ /* 0x000e620008000800 */
[----:B------:R-:W1:Y:S01]  /*00b0*/  LDCU.64 UR38, c[0x0][0x380] ;  /* 0x00007000ff2677ac */ /* 0x000e620008000a00 */
[----:B0-----:R-:W-:-:S05]  /*00c0*/  IADD3 R6, P1, PT, R1, UR4, RZ ;  /* 0x0000000401067c10 */ /* 0x001fca000ff3e0ff */
[----:B--2---:R-:W-:Y:S02]  /*00d0*/  IMAD.X R7, RZ, RZ, UR5, P1 ;  /* 0x00000005ff077e24 */ /* 0x004fe400088e06ff */
[----:B-1----:R-:W-:-:S05]  /*00e0*/  IMAD R17, R0, UR6, R17 ;  /* 0x0000000600117c24 */ /* 0x002fca000f8e0211 */
[C---:B------:R-:W-:Y:S02]  /*00f0*/  ISETP.NE.AND P0, PT, R17.reuse, RZ, PT ;  /* 0x000000ff1100720c */ /* 0x040fe40003f05270 */
[----:B---3--:R-:W-:-:S11]  /*0100*/  LOP3.LUT R16, R17, UR7, RZ, 0x3c, !PT ;  /* 0x0000000711107c12 */ /* 0x008fd6000f8e3cff */
[----:B----4-:R-:W-:Y:S05]  /*0110*/  @P0 BRA `(.L_x_1) ;  /* 0x00000000002c0947 */ /* 0x010fea0003800000 */
[----:B------:R-:W0:Y:S01]  /*0120*/  LDC.64 R2, c[0x0][0x380] ;  /* 0x0000e000ff027b82 */ /* 0x000e220000000a00 */
[----:B------:R-:W-:Y:S01]  /*0130*/  MOV R0, 0x0 ;  /* 0x0000000000007802 */ /* 0x000fe20000000f00 */
[----:B------:R-:W1:Y:S01]  /*0140*/  LDCU.64 UR4, c[0x4][0x10] ;  /* 0x01000200ff0477ac */ /* 0x000e620008000a00 */
[----:B0-----:R-:W2:Y:S04]  /*0150*/  LDG.E.S8 R8, desc[UR36][R2.64] ;  /* 0x0000002402087981 */ /* 0x001ea8000c1e1300 */
[----:B------:R-:W2:Y:S01]  /*0160*/  LDG.E.S8 R9, desc[UR36][R2.64+0x820] ;  /* 0x0008202402097981 */ /* 0x000ea2000c1e1300 */
[----:B------:R0:W3:Y:S01]  /*0170*/  LDC.64 R10, c[0x4][R0] ;  /* 0x01000000000a7b82 */ /* 0x0000e20000000a00 */
[----:B-1----:R-:W-:Y:S02]  /*0180*/  IMAD.U32 R4, RZ, RZ, UR4 ;  /* 0x00000004ff047e24 */ /* 0x002fe4000f8e00ff */
[----:B------:R-:W-:Y:S01]  /*0190*/  IMAD.U32 R5, RZ, RZ, UR5 ;  /* 0x00000005ff057e24 */ /* 0x000fe2000f8e00ff */
[----:B--23--:R0:W-:Y:S06]  /*01a0*/  STL.64 [R1], R8 ;  /* 0x0000000801007387 */ /* 0x00c1ec0000100a00 */
[----:B------:R-:W-:-:S07]  /*01b0*/  LEPC R20, `(.L_x_1) ;  /* 0x000000001014794e */ /* 0x000fce0000000000 */
[----:B0-----:R-:W-:Y:S05]  /*01c0*/  CALL.ABS.NOINC R10 ;  /* 0x000000000a007343 */ /* 0x001fea0003c00000 */
.L_x_1:
[----:B------:R-:W-:Y:S05]  /*01d0*/  BSYNC.RECONVERGENT B6 ;  /* 0x0000000000067941 */ /* 0x000fea0003800200 */
.L_x_0:
[----:B------:R-:W0:Y:S01]  /*01e0*/  LDCU UR4, c[0x0][0x39c] ;  /* 0x00007380ff0477ac */ /* 0x000e220008000800 */
[----:B------:R-:W-:Y:S02]  /*01f0*/  PLOP3.LUT P1, PT, PT, PT, PT, 0x8, 0x80 ;  /* 0x000000000080781c */ /* 0x000fe40003f2e170 */
[----:B------:R-:W-:Y:S02]  /*0200*/  PLOP3.LUT P0, PT, PT, PT, PT, 0x8, 0x80 ;  /* 0x000000000080781c */ /* 0x000fe40003f0e170 */
[----:B------:R-:W-:Y:S02]  /*0210*/  P2R R19, PR, RZ, 0x2 ;  /* 0x00000002ff137803 */ /* 0x000fe40000000000 */
[----:B------:R-:W-:Y:S01]  /*0220*/  P2R R18, PR, RZ, 0x1 ;  /* 0x00000001ff127803 */ /* 0x000fe20000000000 */
[----:B0-----:R-:W-:-:S09]  /*0230*/  UISETP.GE.AND UP0, UPT, UR4, 0x1, UPT ;  /* 0x000000010400788c */ /* 0x001fd2000bf06270 */
[----:B------:R-:W-:Y:S05]  /*0240*/  BRA.U !UP0, `(.L_x_2) ;  /* 0x00000005081c7547 */ /* 0x000fea000b800000 */
[----:B------:R-:W-:Y:S01]  /*0250*/  BSSY.RECONVERGENT B7, `(.L_x_2) ;  /* 0x0000046000077945 */ /* 0x000fe20003800200 */
[----:B------:R-:W-:-:S07]  /*0260*/  IMAD.MOV.U32 R18, RZ, RZ, RZ ;  /* 0x000000ffff127224 */ /* 0x000fce00078e00ff */
.L_x_7:
[--C-:B------:R-:W-:Y:S02]  /*0270*/  IMAD R0, R16, UR40, R18.reuse ;  /* 0x0000002810007c24 */ /* 0x100fe4000f8e0212 */
[----:B------:R-:W-:-:S03]  /*0280*/  IMAD R2, R17, UR40, R18 ;  /* 0x0000002811027c24 */ /* 0x000fc6000f8e0212 */
[----:B------:R-:W-:Y:S02]  /*0290*/  IADD3 R4, P1, PT, R0, UR38, RZ ;  /* 0x0000002600047c10 */ /* 0x000fe4000ff3e0ff */
[----:B------:R-:W-:-:S03]  /*02a0*/  IADD3 R2, P0, PT, R2, UR38, RZ ;  /* 0x0000002602027c10 */ /* 0x000fc6000ff1e0ff */
[----:B------:R-:W-:Y:S02]  /*02b0*/  IMAD.X R5, RZ, RZ, UR39, P1 ;  /* 0x00000027ff057e24 */ /* 0x000fe400088e06ff */
[----:B------:R-:W-:-:S04]  /*02c0*/  IMAD.X R3, RZ, RZ, UR39, P0 ;  /* 0x00000027ff037e24 */ /* 0x000fc800080e06ff */
[----:B------:R-:W2:Y:S04]  /*02d0*/  LDG.E.S8 R5, desc[UR36][R4.64] ;  /* 0x0000002404057981 */ /* 0x000ea8000c1e1300 */
[----:B------:R-:W2:Y:S02]  /*02e0*/  LDG.E.S8 R2, desc[UR36][R2.64] ;  /* 0x0000002402027981 */ /* 0x000ea4000c1e1300 */
[----:B--2---:R-:W-:-:S13]  /*02f0*/  ISETP.GT.AND P0, PT, R2, R5, PT ;  /* 0x000000050200720c */ /* 0x004fda0003f04270 */
[----:B------:R-:W-:Y:S05]  /*0300*/  @P0 BRA `(.L_x_3) ;  /* 0x0000000000a40947 */ /* 0x000fea0003800000 */
[----:B------:R-:W-:-:S13]  /*0310*/  ISETP.GE.AND P0, PT, R2, R5, PT ;  /* 0x000000050200720c */ /* 0x000fda0003f06270 */
[----:B------:R-:W-:Y:S05]  /*0320*/  @!P0 BRA `(.L_x_4) ;  /* 0x0000000000548947 */ /* 0x000fea0003800000 */
[----:B------:R-:W-:Y:S01]  /*0330*/  LOP3.LUT P0, RZ, R18, R17, RZ, 0xfc, !PT ;  /* 0x0000001112ff7212 */ /* 0x000fe2000780fcff */
[----:B------:R-:W-:Y:S03]  /*0340*/  BSSY.RECONVERGENT B6, `(.L_x_5) ;  /* 0x000000b000067945 */ /* 0x000fe60003800200 */
[----:B------:R-:W-:-:S13]  /*0350*/  ISETP.NE.OR P0, PT, R0, 0x820, P0 ;  /* 0x000008200000780c */ /* 0x000fda0000705670 */
[----:B------:R-:W-:Y:S05]  /*0360*/  @P0 BRA `(.L_x_6) ;  /* 0x0000000000200947 */ /* 0x000fea0003800000 */
[----:B------:R-:W-:Y:S01]  /*0370*/  MOV R0, 0x0 ;  /* 0x0000000000007802 */ /* 0x000fe20000000f00 */
[----:B------:R-:W0:Y:S01]  /*0380*/  LDCU.64 UR4, c[0x4][0x28] ;  /* 0x01000500ff0477ac */ /* 0x000e220008000a00 */
[----:B------:R-:W-:Y:S02]  /*0390*/  CS2R R6, SRZ ;  /* 0x0000000000067805 */ /* 0x000fe4000001ff00 */
[----:B------:R1:W2:Y:S01]  /*03a0*/  LDC.64 R2, c[0x4][R0] ;  /* 0x0100000000027b82 */ /* 0x0002a20000000a00 */
[----:B0-----:R-:W-:Y:S02]  /*03b0*/  IMAD.U32 R4, RZ, RZ, UR4 ;  /* 0x00000004ff047e24 */ /* 0x001fe4000f8e00ff */
[----:B-1----:R-:W-:-:S07]  /*03c0*/  IMAD.U32 R5, RZ, RZ, UR5 ;  /* 0x00000005ff057e24 */ /* 0x002fce000f8e00ff */
[----:B------:R-:W-:-:S07]  /*03d0*/  LEPC R20, `(.L_x_6) ;  /* 0x000000001014794e */ /* 0x000fce0000000000 */
[----:B--2---:R-:W-:Y:S05]  /*03e0*/  CALL.ABS.NOINC R2 ;  /* 0x0000000002007343 */ /* 0x004fea0003c00000 */
.L_x_6:
[----:B------:R-:W-:Y:S05]  /*03f0*/  BSYNC.RECONVERGENT B6 ;  /* 0x0000000000067941 */ /* 0x000fea0003800200 */
.L_x_5:
[----:B------:R-:W-:-:S05]  /*0400*/  VIADD R18, R18, 0x1 ;  /* 0x0000000112127836 */ /* 0x000fca0000000000 */
[----:B------:R-:W-:-:S13]  /*0410*/  ISETP.NE.AND P0, PT, R18, UR40, PT ;  /* 0x0000002812007c0c */ /* 0x000fda000bf05270 */
[----:B------:R-:W-:Y:S05]  /*0420*/  @P0 BRA `(.L_x_7) ;  /* 0xfffffffc00900947 */ /* 0x000fea000383ffff */
[----:B------:R-:W-:Y:S02]  /*0430*/  PLOP3.LUT P1, PT, PT, PT, PT, 0x8, 0x80 ;  /* 0x000000000080781c */ /* 0x000fe40003f2e170 */
[----:B------:R-:W-:Y:S02]  /*0440*/  PLOP3.LUT P0, PT, PT, PT, PT, 0x8, 0x80 ;  /* 0x000000000080781c */ /* 0x000fe40003f0e170 */
[----:B------:R-:W-:Y:S02]  /*0450*/  P2R R19, PR, RZ, 0x2 ;  /* 0x00000002ff137803 */ /* 0x000fe40000000000 */
[----:B------:R-:W-:Y:S01]  /*0460*/  P2R R18, PR, RZ, 0x1 ;  /* 0x00000001ff127803 */ /* 0x000fe20000000000 */
[----:B------:R-:W-:Y:S08]  /*0470*/  BRA `(.L_x_8) ;  /* 0x00000000008c7947 */ /* 0x000ff00003800000 */
.L_x_4:
[----:B------:R-:W-:Y:S02]  /*0480*/  LOP3.LUT P0, RZ, R18, R17, RZ, 0xfc, !PT ;  /* 0x0000001112ff7212 */ /* 0x000fe4000780fcff */
[----:B------:R-:W-:Y:S02]  /*0490*/  PLOP3.LUT P2, PT, PT, PT, PT, 0x80, 0x8 ;  /* 0x000000000008781c */ /* 0x000fe40003f4f070 */
[----:B------:R-:W-:Y:S02]  /*04a0*/  ISETP.NE.OR P0, PT, R0, 0x820, P0 ;  /* 0x000008200000780c */ /* 0x000fe40000705670 */
[----:B------:R-:W-:Y:S02]  /*04b0*/  PLOP3.LUT P1, PT, PT, PT, PT, 0x8, 0x80 ;  /* 0x000000000080781c */ /* 0x000fe40003f2e170 */
[----:B------:R-:W-:Y:S02]  /*04c0*/  P2R R18, PR, RZ, 0x4 ;  /* 0x00000004ff127803 */ /* 0x000fe40000000000 */
[----:B------:R-:W-:-:S07]  /*04d0*/  P2R R19, PR, RZ, 0x2 ;  /* 0x00000002ff137803 */ /* 0x000fce0000000000 */
        /* <DEDUP_REMOVED lines=9> */
.L_x_9:
[----:B------:R-:W-:-:S04]  /*0570*/  PLOP3.LUT P0, PT, PT, PT, PT, 0x8, 0x80 ;  /* 0x000000000080781c */ /* 0x000fc80003f0e170 */
[----:B------:R-:W-:Y:S01]  /*0580*/  P2R R19, PR, RZ, 0x1 ;  /* 0x00000001ff137803 */ /* 0x000fe20000000000 */
[----:B------:R-:W-:Y:S08]  /*0590*/  BRA `(.L_x_8) ;  /* 0x0000000000447947 */ /* 0x000ff00003800000 */
.L_x_3:
        /* <DEDUP_REMOVED lines=15> */
.L_x_10:
[----:B------:R-:W-:-:S04]  /*0690*/  PLOP3.LUT P0, PT, PT, PT, PT, 0x8, 0x80 ;  /* 0x000000000080781c */ /* 0x000fc80003f0e170 */
[----:B------:R-:W-:-:S09]  /*06a0*/  P2R R18, PR, RZ, 0x1 ;  /* 0x00000001ff127803 */ /* 0x000fd20000000000 */
.L_x_8:
[----:B------:R-:W-:Y:S05]  /*06b0*/  BSYNC.RECONVERGENT B7 ;  /* 0x0000000000077941 */ /* 0x000fea0003800200 */
.L_x_2:
[----:B------:R-:W-:-:S13]  /*06c0*/  ISETP.GT.U32.AND P0, PT, R16, R17, PT ;  /* 0x000000111000720c */ /* 0x000fda0003f04070 */
[----:B------:R-:W-:Y:S05]  /*06d0*/  @!P0 EXIT ;  /* 0x000000000000894d */ /* 0x000fea0003800000 */
[----:B------:R-:W0:Y:S01]  /*06e0*/  LDCU UR4, c[0x0][0x394] ;  /* 0x00007280ff0477ac */ /* 0x000e220008000800 */
[----:B------:R-:W-:Y:S01]  /*06f0*/  ISETP.NE.AND P1, PT, R19, RZ, PT ;  /* 0x000000ff1300720c */ /* 0x000fe20003f25270 */
[----:B------:R-:W-:Y:S01]  /*0700*/  BSSY.RECONVERGENT B6, `(.L_x_11) ;  /* 0x00000ea000067945 */ /* 0x000fe20003800200 */
[----:B0-----:R-:W-:-:S04]  /*0710*/  LOP3.LUT P0, R2, R17, UR4, RZ, 0xc0, !PT ;  /* 0x0000000411027c12 */ /* 0x001fc8000f80c0ff */
[----:B------:R-:W-:-:S13]  /*0720*/  PLOP3.LUT P0, PT, P0, P1, PT, 0xf2, 0x2f ;  /* 0x00000000002f781c */ /* 0x000fda0000703e72 */
[----:B------:R-:W-:Y:S05]  /*0730*/  @P0 BRA `(.L_x_12) ;  /* 0x0000000c00980947 */ /* 0x000fea0003800000 */
[----:B------:R-:W0:Y:S01]  /*0740*/  LDC R19, c[0x0][0x39c] ;  /* 0x0000e700ff137b82 */ /* 0x000e220000000800 */
[----:B------:R-:W1:Y:S01]  /*0750*/  LDCU UR4, c[0x0][0x39c] ;  /* 0x00007380ff0477ac */ /* 0x000e620008000800 */
[----:B------:R-:W-:-:S06]  /*0760*/  MOV R0, 0x8 ;  /* 0x0000000800007802 */ /* 0x000fcc0000000f00 */
[----:B------:R2:W3:Y:S01]  /*0770*/  LDC.64 R6, c[0x4][R0] ;  /* 0x0100000000067b82 */ /* 0x0004e20000000a00 */
[----:B-1----:R-:W-:Y:S01]  /*0780*/  IMAD.U32 R4, RZ, RZ, UR4 ;  /* 0x00000004ff047e24 */ /* 0x002fe2000f8e00ff */
[----:B0-----:R-:W-:Y:S02]  /*0790*/  ISETP.GE.AND P0, PT, R19, 0x1, PT ;  /* 0x000000011300780c */ /* 0x001fe40003f06270 */
[----:B------:R-:W-:Y:S02]  /*07a0*/  SHF.R.S32.HI R5, RZ, 0x1f, R19 ;  /* 0x0000001fff057819 */ /* 0x000fe40000011413 */
[----:B--2---:R-:W-:-:S09]  /*07b0*/  P2R R0, PR, RZ, 0x1 ;  /* 0x00000001ff007803 */ /* 0x004fd20000000000 */
[----:B------:R-:W-:-:S07]  /*07c0*/  LEPC R20, `(.L_x_13) ;  /* 0x000000001014794e */ /* 0x000fce0000000000 */
[----:B---3--:R-:W-:Y:S05]  /*07d0*/  CALL.ABS.NOINC R6 ;  /* 0x0000000006007343 */ /* 0x008fea0003c00000 */
.L_x_13:
[----:B------:R-:W-:-:S13]  /*07e0*/  ISETP.GE.AND P6, PT, R19, 0x1, PT ;  /* 0x000000011300780c */ /* 0x000fda0003fc6270 */
[----:B------:R-:W-:Y:S05]  /*07f0*/  @!P6 BRA `(.L_x_12) ;  /* 0x0000000c0068e947 */ /* 0x000fea0003800000 */
[----:B------:R-:W0:Y:S01]  /*0800*/  LDC R0, c[0x0][0x39c] ;  /* 0x0000e700ff007b82 */ /* 0x000e220000000800 */
[----:B------:R-:W-:Y:S01]  /*0810*/  IMAD.MOV.U32 R7, RZ, RZ, RZ ;  /* 0x000000ffff077224 */ /* 0x000fe200078e00ff */
[C---:B0-----:R-:W-:Y:S02]  /*0820*/  ISETP.GE.U32.AND P1, PT, R0.reuse, 0x8, PT ;  /* 0x000000080000780c */ /* 0x041fe40003f26070 */
[----:B------:R-:W-:-:S04]  /*0830*/  LOP3.LUT R3, R0, 0x7, RZ, 0xc0, !PT ;  /* 0x0000000700037812 */ /* 0x000fc800078ec0ff */
[----:B------:R-:W-:-:S07]  /*0840*/  ISETP.NE.AND P0, PT, R3, RZ, PT ;  /* 0x000000ff0300720c */ /* 0x000fce0003f05270 */
[----:B------:R-:W-:Y:S06]  /*0850*/  @!P1 BRA `(.L_x_14) ;  /* 0x0000000400a89947 */ /* 0x000fec0003800000 */
[----:B------:R-:W-:Y:S01]  /*0860*/  BSSY.RECONVERGENT B0, `(.L_x_14) ;  /* 0x0000069000007945 */ /* 0x000fe20003800200 */
[----:B------:R-:W-:Y:S01]  /*0870*/  LOP3.LUT R7, R0, 0x7ffffff8, RZ, 0xc0, !PT ;  /* 0x7ffffff800077812 */ /* 0x000fe200078ec0ff */
[----:B------:R-:W-:-:S07]  /*0880*/  IMAD.MOV.U32 R9, RZ, RZ, RZ ;  /* 0x000000ffff097224 */ /* 0x000fce00078e00ff */
.L_x_15:
[----:B------:R-:W0:Y:S01]  /*0890*/  LDCU.64 UR4, c[0x0][0x380] ;  /* 0x00007000ff0477ac */ /* 0x000e220008000a00 */
[----:B------:R-:W-:-:S05]  /*08a0*/  IMAD R8, R17, R0, R9 ;  /* 0x0000000011087224 */ /* 0x000fca00078e0209 */
[----:B0-----:R-:W-:-:S05]  /*08b0*/  IADD3 R22, P1, PT, R8, UR4, RZ ;  /* 0x0000000408167c10 */ /* 0x001fca000ff3e0ff */
[----:B-1----:R-:W-:-:S05]  /*08c0*/  IMAD.X R23, RZ, RZ, UR5, P1 ;  /* 0x00000005ff177e24 */ /* 0x002fca00088e06ff */
[----:B------:R-:W2:Y:S01]  /*08d0*/  LDG.E.U8 R19, desc[UR36][R22.64] ;  /* 0x0000002416137981 */ /* 0x000ea2000c1e1100 */
[----:B------:R-:W-:Y:S01]  /*08e0*/  IMAD R6, R16, R0, R9 ;  /* 0x0000000010067224 */ /* 0x000fe200078e0209 */
[----:B------:R-:W-:-:S04]  /*08f0*/  IADD3 R10, P1, PT, R9, R4, RZ ;  /* 0x00000004090a7210 */ /* 0x000fc80007f3e0ff */
[----:B------:R-:W-:Y:S01]  /*0900*/  IADD3 R14, P2, PT, R6, UR4, RZ ;  /* 0x00000004060e7c10 */ /* 0x000fe2000ff5e0ff */
[----:B------:R-:W-:-:S04]  /*0910*/  IMAD.X R11, RZ, RZ, R5, P1 ;  /* 0x000000ffff0b7224 */ /* 0x000fc800008e0605 */
[----:B------:R-:W-:Y:S01]  /*0920*/  IMAD.X R15, RZ, RZ, UR5, P2 ;  /* 0x00000005ff0f7e24 */ /* 0x000fe200090e06ff */
[----:B--2---:R0:W-:Y:S04]  /*0930*/  ST.E.U8 desc[UR36][R10.64], R19 ;  /* 0x000000130a007985 */ /* 0x0041e8000c101124 */
[----:B------:R-:W2:Y:S01]  /*0940*/  LDG.E.U8 R25, desc[UR36][R14.64] ;  /* 0x000000240e197981 */ /* 0x000ea2000c1e1100 */
[----:B------:R-:W-:-:S05]  /*0950*/  VIADD R12, R8, 0x1 ;  /* 0x00000001080c7836 */ /* 0x000fca0000000000 */
[----:B------:R-:W-:Y:S01]  /*0960*/  IADD3 R12, P1, PT, R12, UR4, RZ ;  /* 0x000000040c0c7c10 */ /* 0x000fe2000ff3e0ff */
[----:B--2---:R1:W-:Y:S04]  /*0970*/  STG.E.U8 desc[UR36][R22.64], R25 ;  /* 0x0000001916007986 */ /* 0x0043e8000c101124 */
[----:B------:R-:W2:Y:S01]  /*0980*/  LD.E.U8 R27, desc[UR36][R10.64] ;  /* 0x000000240a1b7980 */ /* 0x000ea2000c101100 */
[----:B------:R-:W-:Y:S02]  /*0990*/  IMAD.X R13, RZ, RZ, UR5, P1 ;  /* 0x00000005ff0d7e24 */ /* 0x000fe400088e06ff */
[----:B------:R-:W-:-:S05]  /*09a0*/  VIADD R20, R6, 0x1 ;  /* 0x0000000106147836 */ /* 0x000fca0000000000 */
[----:B------:R-:W-:Y:S01]  /*09b0*/  IADD3 R20, P1, PT, R20, UR4, RZ ;  /* 0x0000000414147c10 */ /* 0x000fe2000ff3e0ff */
[----:B--2---:R2:W-:Y:S04]  /*09c0*/  STG.E.U8 desc[UR36][R14.64], R27 ;  /* 0x0000001b0e007986 */ /* 0x0045e8000c101124 */
[----:B------:R-:W3:Y:S01]  /*09d0*/  LDG.E.U8 R29, desc[UR36][R12.64] ;  /* 0x000000240c1d7981 */ /* 0x000ee2000c1e1100 */
[----:B------:R-:W-:-:S03]  /*09e0*/  IMAD.X R21, RZ, RZ, UR5, P1 ;  /* 0x00000005ff157e24 */ /* 0x000fc600088e06ff */
[----:B---3--:R-:W-:Y:S04]  /*09f0*/  ST.E.U8 desc[UR36][R10.64+0x1], R29 ;  /* 0x0000011d0a007985 */ /* 0x008fe8000c101124 */
[----:B0-----:R-:W3:Y:S01]  /*0a00*/  LDG.E.U8 R19, desc[UR36][R20.64] ;  /* 0x0000002414137981 */ /* 0x001ee2000c1e1100 */
[----:B-1----:R-:W-:-:S05]  /*0a10*/  VIADD R22, R8, 0x2 ;  /* 0x0000000208167836 */ /* 0x002fca0000000000 */
[----:B------:R-:W-:Y:S01]  /*0a20*/  IADD3 R22, P1, PT, R22, UR4, RZ ;  /* 0x0000000416167c10 */ /* 0x000fe2000ff3e0ff */
[----:B---3--:R0:W-:Y:S04]  /*0a30*/  STG.E.U8 desc[UR36][R12.64], R19 ;  /* 0x000000130c007986 */ /* 0x0081e8000c101124 */
[----:B------:R-:W3:Y:S01]  /*0a40*/  LD.E.U8 R25, desc[UR36][R10.64+0x1] ;  /* 0x000001240a197980 */ /* 0x000ee2000c101100 */
[----:B------:R-:W-:Y:S02]  /*0a50*/  IMAD.X R23, RZ, RZ, UR5, P1 ;  /* 0x00000005ff177e24 */ /* 0x000fe400088e06ff */
[----:B--2---:R-:W-:-:S05]  /*0a60*/  VIADD R14, R6, 0x2 ;  /* 0x00000002060e7836 */ /* 0x004fca0000000000 */
[----:B------:R-:W-:Y:S01]  /*0a70*/  IADD3 R14, P1, PT, R14, UR4, RZ ;  /* 0x000000040e0e7c10 */ /* 0x000fe2000ff3e0ff */
[----:B---3--:R1:W-:Y:S04]  /*0a80*/  STG.E.U8 desc[UR36][R20.64], R25 ;  /* 0x0000001914007986 */ /* 0x0083e8000c101124 */
[----:B------:R-:W2:Y:S01]  /*0a90*/  LDG.E.U8 R27, desc[UR36][R22.64] ;  /* 0x00000024161b7981 */ /* 0x000ea2000c1e1100 */
[----:B------:R-:W-:-:S03]  /*0aa0*/  IMAD.X R15, RZ, RZ, UR5, P1 ;  /* 0x00000005ff0f7e24 */ /* 0x000fc600088e06ff */
[----:B--2---:R-:W-:Y:S04]  /*0ab0*/  ST.E.U8 desc[UR36][R10.64+0x2], R27 ;  /* 0x0000021b0a007985 */ /* 0x004fe8000c101124 */
[----:B0-----:R-:W2:Y:S01]  /*0ac0*/  LDG.E.U8 R19, desc[UR36][R14.64] ;  /* 0x000000240e137981 */ /* 0x001ea2000c1e1100 */
[----:B------:R-:W-:-:S05]  /*0ad0*/  VIADD R12, R8, 0x3 ;  /* 0x00000003080c7836 */ /* 0x000fca0000000000 */
[----:B------:R-:W-:Y:S01]  /*0ae0*/  IADD3 R12, P1, PT, R12, UR4, RZ ;  /* 0x000000040c0c7c10 */ /* 0x000fe2000ff3e0ff */
[----:B--2---:R0:W-:Y:S04]  /*0af0*/  STG.E.U8 desc[UR36][R22.64], R19 ;  /* 0x0000001316007986 */ /* 0x0041e8000c101124 */
[----:B------:R-:W2:Y:S01]  /*0b00*/  LD.E.U8 R29, desc[UR36][R10.64+0x2] ;  /* 0x000002240a1d7980 */ /* 0x000ea2000c101100 */
[----:B------:R-:W-:Y:S02]  /*0b10*/  IMAD.X R13, RZ, RZ, UR5, P1 ;  /* 0x00000005ff0d7e24 */ /* 0x000fe400088e06ff */
[----:B-1----:R-:W-:-:S05]  /*0b20*/  VIADD R20, R6, 0x3 ;  /* 0x0000000306147836 */ /* 0x002fca0000000000 */
[----:B------:R-:W-:Y:S01]  /*0b30*/  IADD3 R20, P1, PT, R20, UR4, RZ ;  /* 0x0000000414147c10 */ /* 0x000fe2000ff3e0ff */
[----:B--2---:R1:W-:Y:S04]  /*0b40*/  STG.E.U8 desc[UR36][R14.64], R29 ;  /* 0x0000001d0e007986 */ /* 0x0043e8000c101124 */
        /* <DEDUP_REMOVED lines=21> */
[----:B-1----:R-:W-:Y:S01]  /*0ca0*/  VIADD R20, R6, 0x5 ;  /* 0x0000000506147836 */ /* 0x002fe20000000000 */
[----:B--2---:R1:W-:Y:S04]  /*0cb0*/  STG.E.U8 desc[UR36][R14.64], R25 ;  /* 0x000000190e007986 */ /* 0x0043e8000c101124 */
[----:B------:R-:W2:Y:S01]  /*0cc0*/  LDG.E.U8 R27, desc[UR36][R12.64] ;  /* 0x000000240c1b7981 */ /* 0x000ea2000c1e1100 */
[----:B------:R-:W-:-:S04]  /*0cd0*/  IADD3 R20, P1, PT, R20, UR4, RZ ;  /* 0x0000000414147c10 */ /* 0x000fc8000ff3e0ff */
[----:B------:R-:W-:Y:S01]  /*0ce0*/  IADD3.X R21, PT, PT, RZ, UR5, RZ, P1, !PT ;  /* 0x00000005ff157c10 */ /* 0x000fe20008ffe4ff */
        /* <DEDUP_REMOVED lines=19> */
[----:B------:R-:W-:-:S05]  /*0e20*/  VIADD R6, R6, 0x7 ;  /* 0x0000000706067836 */ /* 0x000fca0000000000 */
[----:B-1----:R-:W-:Y:S01]  /*0e30*/  IADD3 R20, P1, PT, R6, UR4, RZ ;  /* 0x0000000406147c10 */ /* 0x002fe2000ff3e0ff */
[----:B--2---:R1:W-:Y:S04]  /*0e40*/  STG.E.U8 desc[UR36][R14.64], R27 ;  /* 0x0000001b0e007986 */ /* 0x0043e8000c101124 */
[----:B------:R-:W2:Y:S01]  /*0e50*/  LDG.E.U8 R29, desc[UR36][R12.64] ;  /* 0x000000240c1d7981 */ /* 0x000ea2000c1e1100 */
[----:B------:R-:W-:-:S03]  /*0e60*/  IMAD.X R21, RZ, RZ, UR5, P1 ;  /* 0x00000005ff157e24 */ /* 0x000fc600088e06ff */
[----:B--2---:R1:W-:Y:S04]  /*0e70*/  ST.E.U8 desc[UR36][R10.64+0x7], R29 ;  /* 0x0000071d0a007985 */ /* 0x0043e8000c101124 */
[----:B0-----:R-:W2:Y:S04]  /*0e80*/  LDG.E.U8 R19, desc[UR36][R20.64] ;  /* 0x0000002414137981 */ /* 0x001ea8000c1e1100 */
[----:B--2---:R1:W-:Y:S04]  /*0e90*/  STG.E.U8 desc[UR36][R12.64], R19 ;  /* 0x000000130c007986 */ /* 0x0043e8000c101124 */
[----:B------:R-:W2:Y:S01]  /*0ea0*/  LD.E.U8 R23, desc[UR36][R10.64+0x7] ;  /* 0x000007240a177980 */ /* 0x000ea2000c101100 */
[----:B------:R-:W-:-:S05]  /*0eb0*/  VIADD R9, R9, 0x8 ;  /* 0x0000000809097836 */ /* 0x000fca0000000000 */
[----:B------:R-:W-:Y:S01]  /*0ec0*/  ISETP.NE.AND P1, PT, R9, R7, PT ;  /* 0x000000070900720c */ /* 0x000fe20003f25270 */
[----:B--2---:R1:W-:-:S12]  /*0ed0*/  STG.E.U8 desc[UR36][R20.64], R23 ;  /* 0x0000001714007986 */ /* 0x0043d8000c101124 */
[----:B------:R-:W-:Y:S05]  /*0ee0*/  @P1 BRA `(.L_x_15) ;  /* 0xfffffff800681947 */ /* 0x000fea000383ffff */
[----:B------:R-:W-:Y:S05]  /*0ef0*/  BSYNC.RECONVERGENT B0 ;  /* 0x0000000000007941 */ /* 0x000fea0003800200 */
.L_x_14:
[----:B------:R-:W-:Y:S05]  /*0f00*/  @!P0 BRA `(.L_x_12) ;  /* 0x0000000400a48947 */ /* 0x000fea0003800000 */
[----:B------:R-:W-:Y:S02]  /*0f10*/  ISETP.GE.U32.AND P1, PT, R3, 0x4, PT ;  /* 0x000000040300780c */ /* 0x000fe40003f26070 */
[----:B-1----:R-:W-:-:S04]  /*0f20*/  LOP3.LUT R19, R0, 0x3, RZ, 0xc0, !PT ;  /* 0x0000000300137812 */ /* 0x002fc800078ec0ff */
[----:B------:R-:W-:-:S07]  /*0f30*/  ISETP.NE.AND P0, PT, R19, RZ, PT ;  /* 0x000000ff1300720c */ /* 0x000fce0003f05270 */
[----:B------:R-:W-:Y:S06]  /*0f40*/  @!P1 BRA `(.L_x_16) ;  /* 0x0000000000d09947 */ /* 0x000fec0003800000 */
[----:B------:R-:W0:Y:S01]  /*0f50*/  LDCU.64 UR4, c[0x0][0x380] ;  /* 0x00007000ff0477ac */ /* 0x000e220008000a00 */
[----:B------:R-:W-:-:S05]  /*0f60*/  IMAD R6, R17, R0, R7 ;  /* 0x0000000011067224 */ /* 0x000fca00078e0207 */
[----:B0-----:R-:W-:-:S05]  /*0f70*/  IADD3 R20, P1, PT, R6, UR4, RZ ;  /* 0x0000000406147c10 */ /* 0x001fca000ff3e0ff */
[----:B------:R-:W-:-:S05]  /*0f80*/  IMAD.X R21, RZ, RZ, UR5, P1 ;  /* 0x00000005ff157e24 */ /* 0x000fca00088e06ff */
        /* <DEDUP_REMOVED lines=43> */
[----:B------:R-:W2:Y:S04]  /*1240*/  LDG.E.U8 R3, desc[UR36][R14.64] ;  /* 0x000000240e037981 */ /* 0x000ea8000c1e1100 */
[----:B--2---:R1:W-:Y:S04]  /*1250*/  STG.E.U8 desc[UR36][R12.64], R3 ;  /* 0x000000030c007986 */ /* 0x0043e8000c101124 */
[----:B0-----:R-:W2:Y:S01]  /*1260*/  LD.E.U8 R21, desc[UR36][R8.64+0x3] ;  /* 0x0000032408157980 */ /* 0x001ea2000c101100 */
[----:B------:R-:W-:-:S03]  /*1270*/  VIADD R7, R7, 0x4 ;  /* 0x0000000407077836 */ /* 0x000fc60000000000 */
[----:B--2---:R1:W-:Y:S04]  /*1280*/  STG.E.U8 desc[UR36][R14.64], R21 ;  /* 0x000000150e007986 */ /* 0x0043e8000c101124 */
.L_x_16:
[----:B------:R-:W-:Y:S05]  /*1290*/  @!P0 BRA `(.L_x_12) ;  /* 0x0000000000c08947 */ /* 0x000fea0003800000 */
[----:B------:R-:W-:Y:S02]  /*12a0*/  ISETP.NE.AND P1, PT, R19, 0x1, PT ;  /* 0x000000011300780c */ /* 0x000fe40003f25270 */
[----:B-1----:R-:W-:-:S04]  /*12b0*/  LOP3.LUT R3, R0, 0x1, RZ, 0xc0, !PT ;  /* 0x0000000100037812 */ /* 0x002fc800078ec0ff */
[----:B------:R-:W-:-:S07]  /*12c0*/  ISETP.NE.U32.AND P0, PT, R3, 0x1, PT ;  /* 0x000000010300780c */ /* 0x000fce0003f05070 */
        /* <DEDUP_REMOVED lines=17> */
[----:B------:R-:W-:Y:S01]  /*13e0*/  IADD3.X R13, PT, PT, RZ, UR5, RZ, P1, !PT ;  /* 0x00000005ff0d7c10 */ /* 0x000fe20008ffe4ff */
[----:B------:R-:W-:-:S05]  /*13f0*/  VIADD R20, R20, 0x1 ;  /* 0x0000000114147836 */ /* 0x000fca0000000000 */
[----:B------:R-:W-:Y:S01]  /*1400*/  IADD3 R20, P1, PT, R20, UR4, RZ ;  /* 0x0000000414147c10 */ /* 0x000fe2000ff3e0ff */
[----:B--2---:R2:W-:Y:S04]  /*1410*/  STG.E.U8 desc[UR36][R10.64], R23 ;  /* 0x000000170a007986 */ /* 0x0045e8000c101124 */
[----:B------:R-:W3:Y:S01]  /*1420*/  LDG.E.U8 R25, desc[UR36][R12.64] ;  /* 0x000000240c197981 */ /* 0x000ee2000c1e1100 */
[----:B------:R-:W-:-:S03]  /*1430*/  IMAD.X R21, RZ, RZ, UR5, P1 ;  /* 0x00000005ff157e24 */ /* 0x000fc600088e06ff */
[----:B---3--:R2:W-:Y:S04]  /*1440*/  ST.E.U8 desc[UR36][R8.64+0x1], R25 ;  /* 0x0000011908007985 */ /* 0x0085e8000c101124 */
[----:B0-----:R-:W3:Y:S04]  /*1450*/  LDG.E.U8 R3, desc[UR36][R20.64] ;  /* 0x0000002414037981 */ /* 0x001ee8000c1e1100 */
[----:B---3--:R2:W-:Y:S04]  /*1460*/  STG.E.U8 desc[UR36][R12.64], R3 ;  /* 0x000000030c007986 */ /* 0x0085e8000c101124 */
[----:B-1----:R-:W3:Y:S01]  /*1470*/  LD.E.U8 R15, desc[UR36][R8.64+0x1] ;  /* 0x00000124080f7980 */ /* 0x002ee2000c101100 */
[----:B------:R-:W-:-:S03]  /*1480*/  VIADD R7, R7, 0x2 ;  /* 0x0000000207077836 */ /* 0x000fc60000000000 */
[----:B---3--:R2:W-:Y:S04]  /*1490*/  STG.E.U8 desc[UR36][R20.64], R15 ;  /* 0x0000000f14007986 */ /* 0x0085e8000c101124 */
.L_x_17:
[----:B------:R-:W-:Y:S05]  /*14a0*/  @P0 BRA `(.L_x_12) ;  /* 0x00000000003c0947 */ /* 0x000fea0003800000 */
[----:B------:R-:W0:Y:S01]  /*14b0*/  LDCU.64 UR4, c[0x0][0x380] ;  /* 0x00007000ff0477ac */ /* 0x000e220008000a00 */
[----:B--2---:R-:W-:-:S05]  /*14c0*/  IMAD R8, R17, R0, R7 ;  /* 0x0000000011087224 */ /* 0x004fca00078e0207 */
        /* <DEDUP_REMOVED lines=9> */
[----:B------:R-:W2:Y:S04]  /*1560*/  LDG.E.U8 R11, desc[UR36][R6.64] ;  /* 0x00000024060b7981 */ /* 0x000ea8000c1e1100 */
[----:B--2---:R0:W-:Y:S04]  /*1570*/  STG.E.U8 desc[UR36][R8.64], R11 ;  /* 0x0000000b08007986 */ /* 0x0041e8000c101124 */
[----:B------:R-:W2:Y:S04]  /*1580*/  LD.E.U8 R13, desc[UR36][R4.64] ;  /* 0x00000024040d7980 */ /* 0x000ea8000c101100 */
[----:B--2---:R0:W-:Y:S02]  /*1590*/  STG.E.U8 desc[UR36][R6.64], R13 ;  /* 0x0000000d06007986 */ /* 0x0041e4000c101124 */
.L_x_12:
[----:B------:R-:W-:Y:S05]  /*15a0*/  BSYNC.RECONVERGENT B6 ;  /* 0x0000000000067941 */ /* 0x000fea0003800200 */
.L_x_11:
[----:B------:R-:W3:Y:S01]  /*15b0*/  LDC R22, c[0x0][0x398] ;  /* 0x0000e600ff167b82 */ /* 0x000ee20000000800 */
[----:B------:R-:W-:-:S04]  /*15c0*/  ISETP.NE.AND P0, PT, R2, RZ, PT ;  /* 0x000000ff0200720c */ /* 0x000fc80003f05270 */
[----:B---3--:R-:W-:-:S13]  /*15d0*/  ISETP.LT.OR P0, PT, R22, 0x1, !P0 ;  /* 0x000000011600780c */ /* 0x008fda0004701670 */
[----:B------:R-:W-:Y:S05]  /*15e0*/  @P0 EXIT ;  /* 0x000000000000094d */ /* 0x000fea0003800000 */
[----:B-12---:R-:W1:Y:S02]  /*15f0*/  LDC R23, c[0x0][0x39c] ;  /* 0x0000e700ff177b82 */ /* 0x006e640000000800 */
[----:B-1----:R-:W-:Y:S02]  /*1600*/  ISETP.GE.AND P0, PT, R23, 0x1, PT ;  /* 0x000000011700780c */ /* 0x002fe40003f06270 */
[----:B------:R-:W-:-:S11]  /*1610*/  SHF.R.S32.HI R2, RZ, 0x1f, R23 ;  /* 0x0000001fff027819 */ /* 0x000fd60000011417 */
[----:B------:R-:W-:Y:S05]  /*1620*/  @!P0 BRA `(.L_x_18) ;  /* 0x0000000c00c88947 */ /* 0x000fea0003800000 */
[C---:B------:R-:W-:Y:S01]  /*1630*/  LOP3.LUT R19, R23.reuse, 0x7, RZ, 0xc0, !PT ;  /* 0x0000000717137812 */ /* 0x040fe200078ec0ff */
[----:B------:R-:W-:Y:S01]  /*1640*/  IMAD.MOV.U32 R24, RZ, RZ, RZ ;  /* 0x000000ffff187224 */ /* 0x000fe200078e00ff */
[C---:B------:R-:W-:Y:S02]  /*1650*/  LOP3.LUT R22, R23.reuse, 0x3, RZ, 0xc0, !PT ;  /* 0x0000000317167812 */ /* 0x040fe400078ec0ff */
[----:B------:R-:W-:Y:S01]  /*1660*/  LOP3.LUT R23, R23, 0x7ffffff8, RZ, 0xc0, !PT ;  /* 0x7ffffff817177812 */ /* 0x000fe200078ec0ff */
[----:B------:R-:W-:-:S07]  /*1670*/  VIADD R25, R19, 0xffffffff ;  /* 0xffffffff13197836 */ /* 0x000fce0000000000 */
.L_x_27:
[----:B------:R-:W-:Y:S01]  /*1680*/  ISETP.NE.AND P0, PT, R18, RZ, PT ;  /* 0x000000ff1200720c */ /* 0x000fe20003f05270 */
[----:B------:R-:W-:-:S12]  /*1690*/  BSSY.RECONVERGENT B6, `(.L_x_19) ;  /* 0x00000e6000067945 */ /* 0x000fd80003800200 */
[----:B-123--:R-:W-:Y:S05]  /*16a0*/  @!P0 BRA `(.L_x_20) ;  /* 0x0000000c00908947 */ /* 0x00efea0003800000 */
[----:B------:R-:W1:Y:S01]  /*16b0*/  LDC R26, c[0x0][0x39c] ;  /* 0x0000e700ff1a7b82 */ /* 0x000e620000000800 */
[----:B0-----:R-:W-:Y:S01]  /*16c0*/  MOV R6, 0x8 ;  /* 0x0000000800067802 */ /* 0x001fe20000000f00 */
[----:B------:R-:W0:Y:S01]  /*16d0*/  LDCU UR4, c[0x0][0x39c] ;  /* 0x00007380ff0477ac */ /* 0x000e220008000800 */
[----:B------:R-:W-:-:S05]  /*16e0*/  IMAD.MOV.U32 R5, RZ, RZ, R2 ;  /* 0x000000ffff057224 */ /* 0x000fca00078e0002 */
[----:B------:R-:W2:Y:S01]  /*16f0*/  LDC.64 R6, c[0x4][R6] ;  /* 0x0100000006067b82 */ /* 0x000ea20000000a00 */
[----:B0-----:R-:W-:Y:S01]  /*1700*/  IMAD.U32 R4, RZ, RZ, UR4 ;  /* 0x00000004ff047e24 */ /* 0x001fe2000f8e00ff */
[----:B-1----:R-:W-:-:S04]  /*1710*/  ISETP.GE.U32.AND P0, PT, R26, 0x8, PT ;  /* 0x000000081a00780c */ /* 0x002fc80003f06070 */
[----:B------:R-:W-:-:S09]  /*1720*/  P2R R0, PR, RZ, 0x1 ;  /* 0x00000001ff007803 */ /* 0x000fd20000000000 */
[----:B------:R-:W-:-:S07]  /*1730*/  LEPC R20, `(.L_x_21) ;  /* 0x000000001014794e */ /* 0x000fce0000000000 */
[----:B--2---:R-:W-:Y:S05]  /*1740*/  CALL.ABS.NOINC R6 ;  /* 0x0000000006007343 */ /* 0x004fea0003c00000 */
.L_x_21:
[----:B------:R-:W-:Y:S01]  /*1750*/  ISETP.GE.U32.AND P6, PT, R26, 0x8, PT ;  /* 0x000000081a00780c */ /* 0x000fe20003fc6070 */
[----:B------:R-:W-:-:S12]  /*1760*/  IMAD.MOV.U32 R3, RZ, RZ, RZ ;  /* 0x000000ffff037224 */ /* 0x000fd800078e00ff */
[----:B------:R-:W-:Y:S05]  /*1770*/  @!P6 BRA `(.L_x_22) ;  /* 0x0000000400ace947 */ /* 0x000fea0003800000 */
[----:B------:R-:W-:Y:S01]  /*1780*/  BSSY.RECONVERGENT B0, `(.L_x_23) ;  /* 0x0000069000007945 */ /* 0x000fe20003800200 */
[----:B------:R-:W-:-:S07]  /*1790*/  IMAD.MOV.U32 R0, RZ, RZ, RZ ;  /* 0x000000ffff007224 */ /* 0x000fce00078e00ff */
.L_x_24:
[----:B------:R-:W0:Y:S01]  /*17a0*/  LDCU UR4, c[0x0][0x39c] ;  /* 0x00007380ff0477ac */ /* 0x000e220008000800 */
[----:B-1----:R-:W1:Y:S01]  /*17b0*/  LDCU.64 UR6, c[0x0][0x380] ;  /* 0x00007000ff0677ac */ /* 0x002e620008000a00 */
[----:B0-----:R-:W-:-:S05]  /*17c0*/  IMAD R20, R17, UR4, R0 ;  /* 0x0000000411147c24 */ /* 0x001fca000f8e0200 */
[----:B-1----:R-:W-:-:S05]  /*17d0*/  IADD3 R14, P0, PT, R20, UR6, RZ ;  /* 0x00000006140e7c10 */ /* 0x002fca000ff1e0ff */
[----:B------:R-:W-:-:S05]  /*17e0*/  IMAD.X R15, RZ, RZ, UR7, P0 ;  /* 0x00000007ff0f7e24 */ /* 0x000fca00080e06ff */
[----:B------:R-:W2:Y:S01]  /*17f0*/  LDG.E.U8 R21, desc[UR36][R14.64] ;  /* 0x000000240e157981 */ /* 0x000ea2000c1e1100 */
[----:B------:R-:W-:Y:S01]  /*1800*/  IMAD R3, R16, UR4, R0 ;  /* 0x0000000410037c24 */ /* 0x000fe2000f8e0200 */
        /* <DEDUP_REMOVED lines=46> */
[----:B------:R-:W-:Y:S01]  /*1af0*/  IMAD.X R15, RZ, RZ, UR7, P0 ;  /* 0x00000007ff0f7e24 */ /* 0x000fe200080e06ff */
[----:B-1----:R-:W-:-:S04]  /*1b00*/  IADD3 R12, PT, PT, R3, 0x4, RZ ;  /* 0x00000004030c7810 */ /* 0x002fc80007ffe0ff */
        /* <DEDUP_REMOVED lines=44> */
[----:B------:R-:W-:-:S05]  /*1dd0*/  VIADD R0, R0, 0x8 ;  /* 0x0000000800007836 */ /* 0x000fca0000000000 */
[----:B------:R-:W-:Y:S01]  /*1de0*/  ISETP.NE.AND P0, PT, R0, R23, PT ;  /* 0x000000170000720c */ /* 0x000fe20003f05270 */
[----:B--2---:R1:W-:-:S12]  /*1df0*/  STG.E.U8 desc[UR36][R10.64], R15 ;  /* 0x0000000f0a007986 */ /* 0x0043d8000c101124 */
[----:B------:R-:W-:Y:S05]  /*1e00*/  @P0 BRA `(.L_x_24) ;  /* 0xfffffff800640947 */ /* 0x000fea000383ffff */
[----:B------:R-:W-:Y:S05]  /*1e10*/  BSYNC.RECONVERGENT B0 ;  /* 0x0000000000007941 */ /* 0x000fea0003800200 */
.L_x_23:
[----:B-1----:R-:W-:-:S07]  /*1e20*/  IMAD.MOV.U32 R3, RZ, RZ, R23 ;  /* 0x000000ffff037224 */ /* 0x002fce00078e0017 */
.L_x_22:
[----:B------:R-:W-:-:S13]  /*1e30*/  ISETP.NE.AND P0, PT, R19, RZ, PT ;  /* 0x000000ff1300720c */ /* 0x000fda0003f05270 */
[----:B------:R-:W-:Y:S05]  /*1e40*/  @!P0 BRA `(.L_x_20) ;  /* 0x0000000400a88947 */ /* 0x000fea0003800000 */
[----:B------:R-:W-:Y:S02]  /*1e50*/  ISETP.GE.U32.AND P1, PT, R25, 0x3, PT ;  /* 0x000000031900780c */ /* 0x000fe40003f26070 */
[----:B------:R-:W-:-:S11]  /*1e60*/  ISETP.NE.AND P0, PT, R22, RZ, PT ;  /* 0x000000ff1600720c */ /* 0x000fd60003f05270 */
[----:B------:R-:W-:Y:S05]  /*1e70*/  @!P1 BRA `(.L_x_25) ;  /* 0x0000000000d49947 */ /* 0x000fea0003800000 */
[----:B------:R-:W0:Y:S01]  /*1e80*/  LDCU UR4, c[0x0][0x39c] ;  /* 0x00007380ff0477ac */ /* 0x000e220008000800 */
[----:B------:R-:W1:Y:S01]  /*1e90*/  LDCU.64 UR6, c[0x0][0x380] ;  /* 0x00007000ff0677ac */ /* 0x000e620008000a00 */
        /* <DEDUP_REMOVED lines=40> */
[----:B------:R-:W-:Y:S01]  /*2120*/  VIADD R0, R0, 0x3 ;  /* 0x0000000300007836 */ /* 0x000fe20000000000 */
[----:B--2---:R2:W-:Y:S04]  /*2130*/  STG.E.U8 desc[UR36][R12.64], R26 ;  /* 0x0000001a0c007986 */ /* 0x0045e8000c101124 */
[----:B-1----:R-:W3:Y:S01]  /*2140*/  LDG.E.U8 R27, desc[UR36][R8.64] ;  /* 0x00000024081b7981 */ /* 0x002ee2000c1e1100 */
[----:B------:R-:W-:-:S04]  /*2150*/  IADD3 R10, P1, PT, R0, UR6, RZ ;  /* 0x00000006000a7c10 */ /* 0x000fc8000ff3e0ff */
[----:B------:R-:W-:Y:S01]  /*2160*/  IADD3.X R11, PT, PT, RZ, UR7, RZ, P1, !PT ;  /* 0x00000007ff0b7c10 */ /* 0x000fe20008ffe4ff */
[----:B---3--:R2:W-:Y:S04]  /*2170*/  ST.E.U8 desc[UR36][R6.64+0x3], R27 ;  /* 0x0000031b06007985 */ /* 0x0085e8000c101124 */
[----:B0-----:R-:W3:Y:S04]  /*2180*/  LDG.E.U8 R15, desc[UR36][R10.64] ;  /* 0x000000240a0f7981 */ /* 0x001ee8000c1e1100 */
[----:B---3--:R2:W-:Y:S04]  /*2190*/  STG.E.U8 desc[UR36][R8.64], R15 ;  /* 0x0000000f08007986 */ /* 0x0085e8000c101124 */
[----:B------:R-:W3:Y:S01]  /*21a0*/  LD.E.U8 R21, desc[UR36][R6.64+0x3] ;  /* 0x0000032406157980 */ /* 0x000ee2000c101100 */
[----:B------:R-:W-:-:S03]  /*21b0*/  VIADD R3, R3, 0x4 ;  /* 0x0000000403037836 */ /* 0x000fc60000000000 */
[----:B---3--:R2:W-:Y:S04]  /*21c0*/  STG.E.U8 desc[UR36][R10.64], R21 ;  /* 0x000000150a007986 */ /* 0x0085e8000c101124 */
.L_x_25:
[----:B------:R-:W-:Y:S05]  /*21d0*/  @!P0 BRA `(.L_x_20) ;  /* 0x0000000000c48947 */ /* 0x000fea0003800000 */
[----:B------:R-:W0:Y:S01]  /*21e0*/  LDCU UR5, c[0x0][0x39c] ;  /* 0x00007380ff0577ac */ /* 0x000e220008000800 */
[----:B------:R-:W-:Y:S01]  /*21f0*/  ISETP.NE.AND P0, PT, R22, 0x1, PT ;  /* 0x000000011600780c */ /* 0x000fe20003f05270 */
[----:B0-----:R-:W-:-:S12]  /*2200*/  ULOP3.LUT UP0, URZ, UR5, 0x1, URZ, 0xc0, !UPT ;  /* 0x0000000105ff7892 */ /* 0x001fd8000f80c0ff */
[----:B------:R-:W-:Y:S05]  /*2210*/  @!P0 BRA `(.L_x_26) ;  /* 0x0000000000748947 */ /* 0x000fea0003800000 */
[----:B------:R-:W0:Y:S01]  /*2220*/  LDCU UR4, c[0x0][0x39c] ;  /* 0x00007380ff0477ac */ /* 0x000e220008000800 */
[----:B------:R-:W2:Y:S01]  /*2230*/  LDCU.64 UR6, c[0x0][0x380] ;  /* 0x00007000ff0677ac */ /* 0x000ea20008000a00 */
[----:B0-----:R-:W-:-:S05]  /*2240*/  IMAD R0, R17, UR4, R3 ;  /* 0x0000000411007c24 */ /* 0x001fca000f8e0203 */
[----:B--2---:R-:W-:-:S05]  /*2250*/  IADD3 R12, P0, PT, R0, UR6, RZ ;  /* 0x00000006000c7c10 */ /* 0x004fca000ff1e0ff */
[----:B------:R-:W-:-:S05]  /*2260*/  IMAD.X R13, RZ, RZ, UR7, P0 ;  /* 0x00000007ff0d7e24 */ /* 0x000fca00080e06ff */
[----:B------:R-:W2:Y:S01]  /*2270*/  LDG.E.U8 R21, desc[UR36][R12.64] ;  /* 0x000000240c157981 */ /* 0x000ea2000c1e1100 */
[----:B------:R-:W-:Y:S01]  /*2280*/  IMAD R14, R16, UR4, R3 ;  /* 0x00000004100e7c24 */ /* 0x000fe2000f8e0203 */
[----:B------:R-:W-:-:S04]  /*2290*/  IADD3 R6, P0, PT, R3, R4, RZ ;  /* 0x0000000403067210 */ /* 0x000fc80007f1e0ff */
[----:B------:R-:W-:Y:S01]  /*22a0*/  IADD3 R8, P1, PT, R14, UR6, RZ ;  /* 0x000000060e087c10 */ /* 0x000fe2000ff3e0ff */
[----:B------:R-:W-:-:S04]  /*22b0*/  IMAD.X R7, RZ, RZ, R5, P0 ;  /* 0x000000ffff077224 */ /* 0x000fc800000e0605 */
[----:B------:R-:W-:Y:S01]  /*22c0*/  IMAD.X R9, RZ, RZ, UR7, P1 ;  /* 0x00000007ff097e24 */ /* 0x000fe200088e06ff */
[----:B--2---:R-:W-:Y:S04]  /*22d0*/  ST.E.U8 desc[UR36][R6.64], R21 ;  /* 0x0000001506007985 */ /* 0x004fe8000c101124 */
        /* <DEDUP_REMOVED lines=9> */
[----:B------:R-:W2:Y:S01]  /*2370*/  LDG.E.U8 R0, desc[UR36][R10.64] ;  /* 0x000000240a007981 */ /* 0x000ea2000c1e1100 */
[----:B------:R-:W-:-:S03]  /*2380*/  IMAD.X R15, RZ, RZ, UR7, P0 ;  /* 0x00000007ff0f7e24 */ /* 0x000fc600080e06ff */
[----:B--2---:R1:W-:Y:S04]  /*2390*/  ST.E.U8 desc[UR36][R6.64+0x1], R0 ;  /* 0x0000010006007985 */ /* 0x0043e8000c101124 */
[----:B0-----:R-:W2:Y:S04]  /*23a0*/  LDG.E.U8 R13, desc[UR36][R14.64] ;  /* 0x000000240e0d7981 */ /* 0x001ea8000c1e1100 */
[----:B--2---:R1:W-:Y:S04]  /*23b0*/  STG.E.U8 desc[UR36][R10.64], R13 ;  /* 0x0000000d0a007986 */ /* 0x0043e8000c101124 */
[----:B------:R-:W2:Y:S01]  /*23c0*/  LD.E.U8 R21, desc[UR36][R6.64+0x1] ;  /* 0x0000012406157980 */ /* 0x000ea2000c101100 */
[----:B------:R-:W-:-:S03]  /*23d0*/  VIADD R3, R3, 0x2 ;  /* 0x0000000203037836 */ /* 0x000fc60000000000 */
[----:B--2---:R1:W-:Y:S04]  /*23e0*/  STG.E.U8 desc[UR36][R14.64], R21 ;  /* 0x000000150e007986 */ /* 0x0043e8000c101124 */
.L_x_26:
[----:B------:R-:W-:Y:S05]  /*23f0*/  BRA.U !UP0, `(.L_x_20) ;  /* 0x00000001083c7547 */ /* 0x000fea000b800000 */
[----:B------:R-:W0:Y:S01]  /*2400*/  LDCU.64 UR6, c[0x0][0x380] ;  /* 0x00007000ff0677ac */ /* 0x000e220008000a00 */
[----:B-12---:R-:W-:-:S05]  /*2410*/  IMAD R6, R17, UR5, R3 ;  /* 0x0000000511067c24 */ /* 0x006fca000f8e0203 */
[----:B0-----:R-:W-:-:S05]  /*2420*/  IADD3 R6, P0, PT, R6, UR6, RZ ;  /* 0x0000000606067c10 */ /* 0x001fca000ff1e0ff */
        /* <DEDUP_REMOVED lines=12> */
.L_x_20:
[----:B------:R-:W-:Y:S05]  /*24f0*/  BSYNC.RECONVERGENT B6 ;  /* 0x0000000000067941 */ /* 0x000fea0003800200 */
.L_x_19:
[----:B------:R-:W4:Y:S01]  /*2500*/  LDCU UR4, c[0x0][0x398] ;  /* 0x00007300ff0477ac */ /* 0x000f220008000800 */
[----:B------:R-:W-:-:S05]  /*2510*/  VIADD R24, R24, 0x1 ;  /* 0x0000000118187836 */ /* 0x000fca0000000000 */
[----:B----4-:R-:W-:-:S13]  /*2520*/  ISETP.NE.AND P0, PT, R24, UR4, PT ;  /* 0x0000000418007c0c */ /* 0x010fda000bf05270 */
[----:B------:R-:W-:Y:S05]  /*2530*/  @!P0 EXIT ;  /* 0x000000000000894d */ /* 0x000fea0003800000 */
[----:B------:R-:W-:Y:S05]  /*2540*/  BRA `(.L_x_27) ;  /* 0xfffffff0004c7947 */ /* 0x000fea000383ffff */
.L_x_18:
[C---:B------:R-:W-:Y:S01]  /*2550*/  VIADD R0, R22.reuse, 0xffffffff ;  /* 0xffffffff16007836 */ /* 0x040fe20000000000 */
[----:B------:R-:W-:-:S04]  /*2560*/  LOP3.LUT R19, R22, 0x3, RZ, 0xc0, !PT ;  /* 0x0000000316137812 */ /* 0x000fc800078ec0ff */
[----:B------:R-:W-:-:S13]  /*2570*/  ISETP.GE.U32.AND P0, PT, R0, 0x3, PT ;  /* 0x000000030000780c */ /* 0x000fda0003f06070 */
[----:B------:R-:W-:Y:S05]  /*2580*/  @!P0 BRA `(.L_x_28) ;  /* 0x0000000000988947 */ /* 0x000fea0003800000 */
[----:B------:R-:W-:Y:S01]  /*2590*/  BSSY.RECONVERGENT B7, `(.L_x_28) ;  /* 0x0000025000077945 */ /* 0x000fe20003800200 */
[----:B------:R-:W-:Y:S01]  /*25a0*/  LOP3.LUT R22, R22, 0x7ffffffc, RZ, 0xc0, !PT ;  /* 0x7ffffffc16167812 */ /* 0x000fe200078ec0ff */
[----:B------:R-:W-:-:S07]  /*25b0*/  IMAD.MOV.U32 R17, RZ, RZ, RZ ;  /* 0x000000ffff117224 */ /* 0x000fce00078e00ff */
.L_x_34:
[----:B------:R-:W-:Y:S01]  /*25c0*/  ISETP.NE.AND P0, PT, R18, RZ, PT ;  /* 0x000000ff1200720c */ /* 0x000fe20003f05270 */
[----:B------:R-:W-:Y:S01]  /*25d0*/  VIADD R17, R17, 0x4 ;  /* 0x0000000411117836 */ /* 0x000fe20000000000 */
[----:B------:R-:W-:Y:S04]  /*25e0*/  BSSY.RECONVERGENT B6, `(.L_x_29) ;  /* 0x000001d000067945 */ /* 0x000fe80003800200 */
[----:B------:R-:W-:-:S04]  /*25f0*/  ISETP.NE.AND P1, PT, R17, R22, PT ;  /* 0x000000161100720c */ /* 0x000fc80003f25270 */
[----:B------:R-:W-:-:S03]  /*2600*/  P2R R23, PR, RZ, 0x2 ;  /* 0x00000002ff177803 */ /* 0x000fc60000000000 */
[----:B------:R-:W-:Y:S06]  /*2610*/  @!P0 BRA `(.L_x_30) ;  /* 0x0000000000648947 */ /* 0x000fec0003800000 */
[----:B------:R-:W-:Y:S01]  /*2620*/  MOV R16, 0x8 ;  /* 0x0000000800107802 */ /* 0x000fe20000000f00 */
[----:B------:R-:W1:Y:S01]  /*2630*/  LDCU UR4, c[0x0][0x39c] ;  /* 0x00007380ff0477ac */ /* 0x000e620008000800 */
[----:B0-----:R-:W-:Y:S02]  /*2640*/  IMAD.MOV.U32 R5, RZ, RZ, R2 ;  /* 0x000000ffff057224 */ /* 0x001fe400078e0002 */
[----:B------:R0:W2:Y:S02]  /*2650*/  LDC.64 R6, c[0x4][R16] ;  /* 0x0100000010067b82 */ /* 0x0000a40000000a00 */
[----:B01----:R-:W-:-:S07]  /*2660*/  IMAD.U32 R4, RZ, RZ, UR4 ;  /* 0x00000004ff047e24 */ /* 0x003fce000f8e00ff */
[----:B------:R-:W-:-:S07]  /*2670*/  LEPC R20, `(.L_x_31) ;  /* 0x000000001014794e */ /* 0x000fce0000000000 */
[----:B--2---:R-:W-:Y:S05]  /*2680*/  CALL.ABS.NOINC R6 ;  /* 0x0000000006007343 */ /* 0x004fea0003c00000 */
.L_x_31:
[----:B------:R0:W1:Y:S01]  /*2690*/  LDC.64 R6, c[0x4][R16] ;  /* 0x0100000010067b82 */ /* 0x0000620000000a00 */
[----:B------:R-:W2:Y:S01]  /*26a0*/  LDCU UR4, c[0x0][0x39c] ;  /* 0x00007380ff0477ac */ /* 0x000ea20008000800 */
[----:B------:R-:W-:Y:S02]  /*26b0*/  IMAD.MOV.U32 R5, RZ, RZ, R2 ;  /* 0x000000ffff057224 */ /* 0x000fe400078e0002 */
[----:B0-2---:R-:W-:-:S07]  /*26c0*/  IMAD.U32 R4, RZ, RZ, UR4 ;  /* 0x00000004ff047e24 */ /* 0x005fce000f8e00ff */
[----:B------:R-:W-:-:S07]  /*26d0*/  LEPC R20, `(.L_x_32) ;  /* 0x000000001014794e */ /* 0x000fce0000000000 */
[----:B-1----:R-:W-:Y:S05]  /*26e0*/  CALL.ABS.NOINC R6 ;  /* 0x0000000006007343 */ /* 0x002fea0003c00000 */
.L_x_32:
[----:B------:R0:W1:Y:S01]  /*26f0*/  LDC.64 R6, c[0x4][R16] ;  /* 0x0100000010067b82 */ /* 0x0000620000000a00 */
[----:B------:R-:W2:Y:S01]  /*2700*/  LDCU UR4, c[0x0][0x39c] ;  /* 0x00007380ff0477ac */ /* 0x000ea20008000800 */
[----:B------:R-:W-:Y:S02]  /*2710*/  IMAD.MOV.U32 R5, RZ, RZ, R2 ;  /* 0x000000ffff057224 */ /* 0x000fe400078e0002 */
[----:B0-2---:R-:W-:-:S07]  /*2720*/  IMAD.U32 R4, RZ, RZ, UR4 ;  /* 0x00000004ff047e24 */ /* 0x005fce000f8e00ff */
[----:B------:R-:W-:-:S07]  /*2730*/  LEPC R20, `(.L_x_33) ;  /* 0x000000001014794e */ /* 0x000fce0000000000 */
[----:B-1----:R-:W-:Y:S05]  /*2740*/  CALL.ABS.NOINC R6 ;  /* 0x0000000006007343 */ /* 0x002fea0003c00000 */
.L_x_33:
[----:B------:R0:W1:Y:S01]  /*2750*/  LDC.64 R6, c[0x4][R16] ;  /* 0x0100000010067b82 */ /* 0x0000620000000a00 */
[----:B------:R-:W2:Y:S01]  /*2760*/  LDCU UR4, c[0x0][0x39c] ;  /* 0x00007380ff0477ac */ /* 0x000ea20008000800 */
[----:B------:R-:W-:Y:S02]  /*2770*/  IMAD.MOV.U32 R5, RZ, RZ, R2 ;  /* 0x000000ffff057224 */ /* 0x000fe400078e0002 */
[----:B0-2---:R-:W-:-:S07]  /*2780*/  IMAD.U32 R4, RZ, RZ, UR4 ;  /* 0x00000004ff047e24 */ /* 0x005fce000f8e00ff */
[----:B------:R-:W-:-:S07]  /*2790*/  LEPC R20, `(.L_x_30) ;  /* 0x000000001014794e */ /* 0x000fce0000000000 */
[----:B-1----:R-:W-:Y:S05]  /*27a0*/  CALL.ABS.NOINC R6 ;  /* 0x0000000006007343 */ /* 0x002fea0003c00000 */
.L_x_30:
[----:B------:R-:W-:Y:S05]  /*27b0*/  BSYNC.RECONVERGENT B6 ;  /* 0x0000000000067941 */ /* 0x000fea0003800200 */
.L_x_29:
[----:B------:R-:W-:-:S13]  /*27c0*/  ISETP.NE.AND P6, PT, R23, RZ, PT ;  /* 0x000000ff1700720c */ /* 0x000fda0003fc5270 */
[----:B------:R-:W-:Y:S05]  /*27d0*/  @P6 BRA `(.L_x_34) ;  /* 0xfffffffc00786947 */ /* 0x000fea000383ffff */
[----:B------:R-:W-:Y:S05]  /*27e0*/  BSYNC.RECONVERGENT B7 ;  /* 0x0000000000077941 */ /* 0x000fea0003800200 */
.L_x_28:
[----:B------:R-:W-:-:S13]  /*27f0*/  ISETP.NE.AND P0, PT, R19, RZ, PT ;  /* 0x000000ff1300720c */ /* 0x000fda0003f05270 */
[----:B------:R-:W-:Y:S05]  /*2800*/  @!P0 EXIT ;  /* 0x000000000000894d */ /* 0x000fea0003800000 */
[----:B------:R-:W-:-:S07]  /*2810*/  IMAD.MOV.U32 R16, RZ, RZ, RZ ;  /* 0x000000ffff107224 */ /* 0x000fce00078e00ff */
.L_x_37:
        /* <DEDUP_REMOVED lines=13> */
.L_x_36:
[----:B------:R-:W-:Y:S05]  /*28f0*/  BSYNC.RECONVERGENT B6 ;  /* 0x0000000000067941 */ /* 0x000fea0003800200 */
.L_x_35:
[----:B------:R-:W-:-:S13]  /*2900*/  ISETP.NE.AND P6, PT, R17, RZ, PT ;  /* 0x000000ff1100720c */ /* 0x000fda0003fc5270 */
[----:B------:R-:W-:Y:S05]  /*2910*/  @P6 BRA `(.L_x_37) ;  /* 0xfffffffc00c06947 */ /* 0x000fea000383ffff */
[----:B------:R-:W-:Y:S05]  /*2920*/  EXIT ;  /* 0x000000000000794d */ /* 0x000fea0003800000 */
.L_x_38:
[----:B------:R-:W-:-:S00]  /*2930*/  BRA `(.L_x_38) ;  /* 0xfffffffc00fc7947 */ /* 0x000fc0000383ffff */
[----:B------:R-:W-:-:S00]  /*2940*/  NOP ;  /* 0x0000000000007918 */ /* 0x000fc00000000000 */
        /* <DEDUP_REMOVED lines=11> */
.L_x_39:


//--------------------- .nv.global.init           --------------------------
	.section	.nv.global.init,"aw",@progbits
.nv.global.init:
	.type		$str,@object
	.size		$str,($str$1 - $str)
$str:
        /*0000*/ 	.byte	0x25, 0x63, 0x20, 0x61, 0x6e, 0x64, 0x20, 0x25, 0x63, 0x0a, 0x00
	.type		$str$1,@object
	.size		$str$1,($str$2 - $str$1)
$str$1:
        /*000b*/ 	.byte	0x3e, 0x3e, 0x3e, 0x3e, 0x3e, 0x3e, 0x3e, 0x3e, 0x3e, 0x3e, 0x3e, 0x3e, 0x3e, 0x3e, 0x3e, 0x3e
        /*001b*/ 	.byte	0x3e, 0x3e, 0x0a, 0x00
	.type		$str$2,@object
	.size		$str$2,($str$3 - $str$2)
$str$2:
        /*001f*/ 	.byte	0x3c, 0x3c, 0x3c, 0x3c, 0x3c, 0x3c, 0x3c, 0x3c, 0x3c, 0x3c, 0x3c, 0x3c, 0x3c, 0x3c, 0x3c, 0x3c
        /*002f*/ 	.byte	0x3c, 0x3c, 0x3c, 0x3c, 0x0a, 0x00
	.type		$str$3,@object
	.size		$str$3,(.L_3 - $str$3)
$str$3:
        /*0035*/ 	.byte	0x3d, 0x3d, 0x3d, 0x3d, 0x3d, 0x3d, 0x3d, 0x3d, 0x3d, 0x3d, 0x3d, 0x3d, 0x3d, 0x3d, 0x3d, 0x3d
        /*0045*/ 	.byte	0x3d, 0x3d, 0x3d, 0x3d, 0x3d, 0x3d, 0x3d, 0x3d, 0x3d, 0x0a, 0x00
.L_3:


//--------------------- .nv.shared.reserved.0     --------------------------
	.section	.nv.shared.reserved.0,"aw",@nobits
	.weak		__nv_reservedSMEM_offset_0_alias
	.size		__nv_reservedSMEM_offset_0_alias, 0, 64
	.other		__nv_reservedSMEM_offset_0_alias,@"STO_CUDA_RESERVED_SHARED STV_DEFAULT"
__nv_reservedSMEM_offset_0_alias:
	.zero		0
	.zero		64


//--------------------- .nv.constant0._Z17bitonic_sort_stepPcS_iiii --------------------------
	.section	.nv.constant0._Z17bitonic_sort_stepPcS_iiii,"a",@progbits
	.sectionflags	@""
	.align	4
.nv.constant0._Z17bitonic_sort_stepPcS_iiii:
	.zero		928


//--------------------- SYMBOLS --------------------------

	.type		.nv.reservedSmem.offset0,@object
	.size		.nv.reservedSmem.offset0,0x4
	.type		vprintf,@function
	.type		malloc,@function
